//
// Generated by NVIDIA NVVM Compiler
//
// Compiler Build ID: CL-36424714
// Cuda compilation tools, release 13.0, V13.0.88
// Based on NVVM 20.0.0
//

.version 9.0
.target sm_100
.address_size 64

	// .globl	_Z8multiplyiPjS_S_

.visible .entry _Z8multiplyiPjS_S_(
	.param .u32 _Z8multiplyiPjS_S__param_0,
	.param .u64 .ptr .align 1 _Z8multiplyiPjS_S__param_1,
	.param .u64 .ptr .align 1 _Z8multiplyiPjS_S__param_2,
	.param .u64 .ptr .align 1 _Z8multiplyiPjS_S__param_3
)
{
	.reg .pred 	%p<10>;
	.reg .b32 	%r<105>;
	.reg .b64 	%rd<67>;

	ld.param.u32 	%r30, [_Z8multiplyiPjS_S__param_0];
	ld.param.u64 	%rd14, [_Z8multiplyiPjS_S__param_1];
	ld.param.u64 	%rd15, [_Z8multiplyiPjS_S__param_2];
	cvta.to.global.u64 	%rd1, %rd15;
	cvta.to.global.u64 	%rd2, %rd14;
	mov.u32 	%r31, %ctaid.y;
	mov.u32 	%r32, %ntid.y;
	mov.u32 	%r33, %tid.y;
	mad.lo.s32 	%r1, %r31, %r32, %r33;
	mov.u32 	%r34, %ctaid.x;
	mov.u32 	%r35, %ntid.x;
	mov.u32 	%r36, %tid.x;
	mad.lo.s32 	%r2, %r34, %r35, %r36;
	max.s32 	%r37, %r1, %r2;
	setp.ge.s32 	%p1, %r37, %r30;
	@%p1 bra 	$L__BB0_13;
	mul.lo.s32 	%r3, %r1, %r30;
	and.b32  	%r4, %r30, 7;
	setp.lt.u32 	%p2, %r30, 8;
	mov.b32 	%r99, 0;
	mov.u32 	%r104, %r99;
	@%p2 bra 	$L__BB0_4;
	and.b32  	%r99, %r30, 2147483640;
	neg.s32 	%r93, %r99;
	mul.wide.s32 	%rd16, %r30, 4;
	add.s64 	%rd3, %rd1, %rd16;
	shl.b32 	%r7, %r30, 3;
	mul.wide.s32 	%rd17, %r30, 8;
	add.s64 	%rd4, %rd1, %rd17;
	mul.wide.s32 	%rd18, %r30, 12;
	add.s64 	%rd5, %rd1, %rd18;
	mul.wide.s32 	%rd19, %r30, 16;
	add.s64 	%rd6, %rd1, %rd19;
	mul.wide.s32 	%rd20, %r30, 20;
	add.s64 	%rd7, %rd1, %rd20;
	mul.wide.s32 	%rd21, %r30, 24;
	add.s64 	%rd8, %rd1, %rd21;
	mul.wide.s32 	%rd22, %r30, 28;
	add.s64 	%rd9, %rd1, %rd22;
	mul.wide.u32 	%rd23, %r3, 4;
	add.s64 	%rd24, %rd23, %rd2;
	add.s64 	%rd66, %rd24, 16;
	mov.b32 	%r104, 0;
	mov.u32 	%r92, %r2;
$L__BB0_3:
	.pragma "nounroll";
	mul.wide.s32 	%rd25, %r92, 4;
	add.s64 	%rd26, %rd3, %rd25;
	add.s64 	%rd27, %rd4, %rd25;
	add.s64 	%rd28, %rd5, %rd25;
	add.s64 	%rd29, %rd6, %rd25;
	add.s64 	%rd30, %rd7, %rd25;
	add.s64 	%rd31, %rd8, %rd25;
	add.s64 	%rd32, %rd9, %rd25;
	add.s64 	%rd33, %rd1, %rd25;
	ld.global.u32 	%r41, [%rd66+-16];
	ld.global.u32 	%r42, [%rd33];
	mad.lo.s32 	%r43, %r42, %r41, %r104;
	ld.global.u32 	%r44, [%rd66+-12];
	ld.global.u32 	%r45, [%rd26];
	mad.lo.s32 	%r46, %r45, %r44, %r43;
	ld.global.u32 	%r47, [%rd66+-8];
	ld.global.u32 	%r48, [%rd27];
	mad.lo.s32 	%r49, %r48, %r47, %r46;
	ld.global.u32 	%r50, [%rd66+-4];
	ld.global.u32 	%r51, [%rd28];
	mad.lo.s32 	%r52, %r51, %r50, %r49;
	ld.global.u32 	%r53, [%rd66];
	ld.global.u32 	%r54, [%rd29];
	mad.lo.s32 	%r55, %r54, %r53, %r52;
	ld.global.u32 	%r56, [%rd66+4];
	ld.global.u32 	%r57, [%rd30];
	mad.lo.s32 	%r58, %r57, %r56, %r55;
	ld.global.u32 	%r59, [%rd66+8];
	ld.global.u32 	%r60, [%rd31];
	mad.lo.s32 	%r61, %r60, %r59, %r58;
	ld.global.u32 	%r62, [%rd66+12];
	ld.global.u32 	%r63, [%rd32];
	mad.lo.s32 	%r104, %r63, %r62, %r61;
	add.s32 	%r93, %r93, 8;
	add.s32 	%r92, %r92, %r7;
	add.s64 	%rd66, %rd66, 32;
	setp.ne.s32 	%p3, %r93, 0;
	@%p3 bra 	$L__BB0_3;
$L__BB0_4:
	setp.eq.s32 	%p4, %r4, 0;
	@%p4 bra 	$L__BB0_12;
	and.b32  	%r17, %r30, 3;
	setp.lt.u32 	%p5, %r4, 4;
	@%p5 bra 	$L__BB0_7;
	add.s32 	%r65, %r99, %r3;
	mul.wide.u32 	%rd34, %r65, 4;
	add.s64 	%rd35, %rd2, %rd34;
	ld.global.u32 	%r66, [%rd35];
	mad.lo.s32 	%r67, %r99, %r30, %r2;
	mul.wide.s32 	%rd36, %r67, 4;
	add.s64 	%rd37, %rd1, %rd36;
	ld.global.u32 	%r68, [%rd37];
	mad.lo.s32 	%r69, %r68, %r66, %r104;
	cvt.u64.u32 	%rd38, %r3;
	cvt.u64.u32 	%rd39, %r99;
	add.s64 	%rd40, %rd39, %rd38;
	shl.b64 	%rd41, %rd40, 2;
	add.s64 	%rd42, %rd2, %rd41;
	ld.global.u32 	%r70, [%rd42+4];
	mul.wide.s32 	%rd43, %r30, 4;
	add.s64 	%rd44, %rd37, %rd43;
	ld.global.u32 	%r71, [%rd44];
	mad.lo.s32 	%r72, %r71, %r70, %r69;
	ld.global.u32 	%r73, [%rd42+8];
	add.s64 	%rd45, %rd44, %rd43;
	ld.global.u32 	%r74, [%rd45];
	mad.lo.s32 	%r75, %r74, %r73, %r72;
	ld.global.u32 	%r76, [%rd42+12];
	add.s64 	%rd46, %rd45, %rd43;
	ld.global.u32 	%r77, [%rd46];
	mad.lo.s32 	%r104, %r77, %r76, %r75;
	add.s32 	%r99, %r99, 4;
$L__BB0_7:
	setp.eq.s32 	%p6, %r17, 0;
	@%p6 bra 	$L__BB0_12;
	setp.eq.s32 	%p7, %r17, 1;
	@%p7 bra 	$L__BB0_10;
	add.s32 	%r79, %r99, %r3;
	mul.wide.u32 	%rd47, %r79, 4;
	add.s64 	%rd48, %rd2, %rd47;
	ld.global.u32 	%r80, [%rd48];
	mad.lo.s32 	%r81, %r99, %r30, %r2;
	mul.wide.s32 	%rd49, %r81, 4;
	add.s64 	%rd50, %rd1, %rd49;
	ld.global.u32 	%r82, [%rd50];
	mad.lo.s32 	%r83, %r82, %r80, %r104;
	cvt.u64.u32 	%rd51, %r3;
	cvt.u64.u32 	%rd52, %r99;
	add.s64 	%rd53, %rd52, %rd51;
	shl.b64 	%rd54, %rd53, 2;
	add.s64 	%rd55, %rd2, %rd54;
	ld.global.u32 	%r84, [%rd55+4];
	mul.wide.s32 	%rd56, %r30, 4;
	add.s64 	%rd57, %rd50, %rd56;
	ld.global.u32 	%r85, [%rd57];
	mad.lo.s32 	%r104, %r85, %r84, %r83;
	add.s32 	%r99, %r99, 2;
$L__BB0_10:
	and.b32  	%r86, %r30, 1;
	setp.eq.b32 	%p8, %r86, 1;
	not.pred 	%p9, %p8;
	@%p9 bra 	$L__BB0_12;
	add.s32 	%r87, %r99, %r3;
	mul.wide.u32 	%rd58, %r87, 4;
	add.s64 	%rd59, %rd2, %rd58;
	ld.global.u32 	%r88, [%rd59];
	mad.lo.s32 	%r89, %r99, %r30, %r2;
	mul.wide.s32 	%rd60, %r89, 4;
	add.s64 	%rd61, %rd1, %rd60;
	ld.global.u32 	%r90, [%rd61];
	mad.lo.s32 	%r104, %r90, %r88, %r104;
$L__BB0_12:
	ld.param.u64 	%rd65, [_Z8multiplyiPjS_S__param_3];
	add.s32 	%r91, %r3, %r2;
	cvta.to.global.u64 	%rd62, %rd65;
	mul.wide.s32 	%rd63, %r91, 4;
	add.s64 	%rd64, %rd62, %rd63;
	st.global.u32 	[%rd64], %r104;
$L__BB0_13:
	ret;

}
	// .globl	_Z3addiPjS_S_
.visible .entry _Z3addiPjS_S_(
	.param .u32 _Z3addiPjS_S__param_0,
	.param .u64 .ptr .align 1 _Z3addiPjS_S__param_1,
	.param .u64 .ptr .align 1 _Z3addiPjS_S__param_2,
	.param .u64 .ptr .align 1 _Z3addiPjS_S__param_3
)
{
	.reg .pred 	%p<2>;
	.reg .b32 	%r<15>;
	.reg .b64 	%rd<11>;

	ld.param.u32 	%r3, [_Z3addiPjS_S__param_0];
	ld.param.u64 	%rd1, [_Z3addiPjS_S__param_1];
	ld.param.u64 	%rd2, [_Z3addiPjS_S__param_2];
	ld.param.u64 	%rd3, [_Z3addiPjS_S__param_3];
	mov.u32 	%r4, %ctaid.y;
	mov.u32 	%r5, %ntid.y;
	mov.u32 	%r6, %tid.y;
	mad.lo.s32 	%r1, %r4, %r5, %r6;
	mov.u32 	%r7, %ctaid.x;
	mov.u32 	%r8, %ntid.x;
	mov.u32 	%r9, %tid.x;
	mad.lo.s32 	%r2, %r7, %r8, %r9;
	max.s32 	%r10, %r1, %r2;
	setp.ge.s32 	%p1, %r10, %r3;
	@%p1 bra 	$L__BB1_2;
	cvta.to.global.u64 	%rd4, %rd1;
	cvta.to.global.u64 	%rd5, %rd2;
	cvta.to.global.u64 	%rd6, %rd3;
	mad.lo.s32 	%r11, %r1, %r3, %r2;
	mul.wide.s32 	%rd7, %r11, 4;
	add.s64 	%rd8, %rd4, %rd7;
	ld.global.u32 	%r12, [%rd8];
	add.s64 	%rd9, %rd5, %rd7;
	ld.global.u32 	%r13, [%rd9];
	add.s32 	%r14, %r13, %r12;
	add.s64 	%rd10, %rd6, %rd7;
	st.global.u32 	[%rd10], %r14;
$L__BB1_2:
	ret;

}
	// .globl	_Z8rand_genjiPj
.visible .entry _Z8rand_genjiPj(
	.param .u32 _Z8rand_genjiPj_param_0,
	.param .u32 _Z8rand_genjiPj_param_1,
	.param .u64 .ptr .align 1 _Z8rand_genjiPj_param_2
)
{
	.reg .pred 	%p<8>;
	.reg .b32 	%r<68>;
	.reg .b64 	%rd<14>;

	ld.param.u32 	%r24, [_Z8rand_genjiPj_param_0];
	ld.param.u32 	%r25, [_Z8rand_genjiPj_param_1];
	ld.param.u64 	%rd2, [_Z8rand_genjiPj_param_2];
	cvta.to.global.u64 	%rd1, %rd2;
	mul.lo.s32 	%r1, %r25, %r25;
	setp.lt.s32 	%p1, %r25, 1;
	@%p1 bra 	$L__BB2_11;
	and.b32  	%r2, %r25, 3;
	and.b32  	%r3, %r25, 2147483644;
	and.b32  	%r4, %r25, 1;
	mov.b32 	%r67, 2;
	mov.b32 	%r57, 0;
$L__BB2_2:
	setp.lt.u32 	%p2, %r25, 4;
	add.s32 	%r7, %r57, %r24;
	mul.lo.s32 	%r8, %r57, %r25;
	mov.b32 	%r65, 0;
	@%p2 bra 	$L__BB2_5;
	mov.b32 	%r59, 0;
$L__BB2_4:
	.pragma "nounroll";
	mad.lo.s32 	%r31, %r67, %r67, %r7;
	add.s32 	%r32, %r31, %r59;
	rem.u32 	%r33, %r32, %r1;
	add.s32 	%r34, %r59, %r8;
	mul.wide.u32 	%rd3, %r34, 4;
	add.s64 	%rd4, %rd1, %rd3;
	st.global.u32 	[%rd4], %r33;
	mad.lo.s32 	%r35, %r33, %r33, %r7;
	add.s32 	%r36, %r59, %r35;
	add.s32 	%r37, %r36, 1;
	rem.u32 	%r38, %r37, %r1;
	st.global.u32 	[%rd4+4], %r38;
	mad.lo.s32 	%r39, %r38, %r38, %r7;
	add.s32 	%r40, %r59, %r39;
	add.s32 	%r41, %r40, 2;
	rem.u32 	%r42, %r41, %r1;
	st.global.u32 	[%rd4+8], %r42;
	mad.lo.s32 	%r43, %r42, %r42, %r7;
	add.s32 	%r44, %r59, %r43;
	add.s32 	%r45, %r44, 3;
	rem.u32 	%r67, %r45, %r1;
	st.global.u32 	[%rd4+12], %r67;
	add.s32 	%r59, %r59, 4;
	setp.ne.s32 	%p3, %r59, %r3;
	mov.u32 	%r65, %r3;
	@%p3 bra 	$L__BB2_4;
$L__BB2_5:
	setp.eq.s32 	%p4, %r2, 0;
	@%p4 bra 	$L__BB2_10;
	setp.eq.s32 	%p5, %r2, 1;
	@%p5 bra 	$L__BB2_8;
	mad.lo.s32 	%r47, %r67, %r67, %r7;
	add.s32 	%r48, %r47, %r65;
	rem.u32 	%r49, %r48, %r1;
	add.s32 	%r50, %r65, %r8;
	mul.wide.u32 	%rd5, %r50, 4;
	add.s64 	%rd6, %rd1, %rd5;
	st.global.u32 	[%rd6], %r49;
	mad.lo.s32 	%r51, %r49, %r49, %r7;
	add.s32 	%r52, %r65, %r51;
	add.s32 	%r53, %r52, 1;
	rem.u32 	%r67, %r53, %r1;
	cvt.u64.u32 	%rd7, %r8;
	cvt.u64.u32 	%rd8, %r65;
	add.s64 	%rd9, %rd8, %rd7;
	shl.b64 	%rd10, %rd9, 2;
	add.s64 	%rd11, %rd1, %rd10;
	st.global.u32 	[%rd11+4], %r67;
	add.s32 	%r65, %r65, 2;
$L__BB2_8:
	setp.eq.s32 	%p6, %r4, 0;
	@%p6 bra 	$L__BB2_10;
	mad.lo.s32 	%r54, %r67, %r67, %r7;
	add.s32 	%r55, %r54, %r65;
	rem.u32 	%r67, %r55, %r1;
	add.s32 	%r56, %r65, %r8;
	mul.wide.u32 	%rd12, %r56, 4;
	add.s64 	%rd13, %rd1, %rd12;
	st.global.u32 	[%rd13], %r67;
$L__BB2_10:
	add.s32 	%r57, %r57, 1;
	setp.ne.s32 	%p7, %r57, %r25;
	@%p7 bra 	$L__BB2_2;
$L__BB2_11:
	ret;

}
	// .globl	_Z9signatureiPjS_
.visible .entry _Z9signatureiPjS_(
	.param .u32 _Z9signatureiPjS__param_0,
	.param .u64 .ptr .align 1 _Z9signatureiPjS__param_1,
	.param .u64 .ptr .align 1 _Z9signatureiPjS__param_2
)
{
	.reg .pred 	%p<12>;
	.reg .b32 	%r<121>;
	.reg .b64 	%rd<32>;

	ld.param.u32 	%r34, [_Z9signatureiPjS__param_0];
	ld.param.u64 	%rd8, [_Z9signatureiPjS__param_1];
	ld.param.u64 	%rd7, [_Z9signatureiPjS__param_2];
	cvta.to.global.u64 	%rd1, %rd8;
	setp.lt.s32 	%p1, %r34, 1;
	mov.b32 	%r119, 0;
	@%p1 bra 	$L__BB3_16;
	and.b32  	%r1, %r34, 15;
	add.s32 	%r2, %r1, -1;
	and.b32  	%r3, %r34, 7;
	add.s32 	%r4, %r3, -1;
	and.b32  	%r5, %r34, 2147483632;
	and.b32  	%r6, %r34, 3;
	neg.s32 	%r7, %r5;
	add.s64 	%rd2, %rd1, 32;
	mov.b32 	%r106, 0;
	mov.u32 	%r119, %r106;
$L__BB3_2:
	setp.lt.u32 	%p2, %r34, 16;
	mul.lo.s32 	%r10, %r106, %r34;
	mov.b32 	%r114, 0;
	@%p2 bra 	$L__BB3_5;
	mul.wide.u32 	%rd9, %r10, 4;
	add.s64 	%rd31, %rd2, %rd9;
	mov.u32 	%r108, %r7;
$L__BB3_4:
	.pragma "nounroll";
	ld.global.u32 	%r39, [%rd31+-32];
	add.s32 	%r40, %r39, %r119;
	ld.global.u32 	%r41, [%rd31+-28];
	mad.lo.s32 	%r42, %r40, -1640531535, %r41;
	ld.global.u32 	%r43, [%rd31+-24];
	mad.lo.s32 	%r44, %r42, -1640531535, %r43;
	ld.global.u32 	%r45, [%rd31+-20];
	mad.lo.s32 	%r46, %r44, -1640531535, %r45;
	ld.global.u32 	%r47, [%rd31+-16];
	mad.lo.s32 	%r48, %r46, -1640531535, %r47;
	ld.global.u32 	%r49, [%rd31+-12];
	mad.lo.s32 	%r50, %r48, -1640531535, %r49;
	ld.global.u32 	%r51, [%rd31+-8];
	mad.lo.s32 	%r52, %r50, -1640531535, %r51;
	ld.global.u32 	%r53, [%rd31+-4];
	mad.lo.s32 	%r54, %r52, -1640531535, %r53;
	ld.global.u32 	%r55, [%rd31];
	mad.lo.s32 	%r56, %r54, -1640531535, %r55;
	ld.global.u32 	%r57, [%rd31+4];
	mad.lo.s32 	%r58, %r56, -1640531535, %r57;
	ld.global.u32 	%r59, [%rd31+8];
	mad.lo.s32 	%r60, %r58, -1640531535, %r59;
	ld.global.u32 	%r61, [%rd31+12];
	mad.lo.s32 	%r62, %r60, -1640531535, %r61;
	ld.global.u32 	%r63, [%rd31+16];
	mad.lo.s32 	%r64, %r62, -1640531535, %r63;
	ld.global.u32 	%r65, [%rd31+20];
	mad.lo.s32 	%r66, %r64, -1640531535, %r65;
	ld.global.u32 	%r67, [%rd31+24];
	mad.lo.s32 	%r68, %r66, -1640531535, %r67;
	ld.global.u32 	%r69, [%rd31+28];
	mad.lo.s32 	%r70, %r68, -1640531535, %r69;
	mul.lo.s32 	%r119, %r70, -1640531535;
	add.s32 	%r108, %r108, 16;
	add.s64 	%rd31, %rd31, 64;
	setp.ne.s32 	%p3, %r108, 0;
	mov.u32 	%r114, %r5;
	@%p3 bra 	$L__BB3_4;
$L__BB3_5:
	setp.eq.s32 	%p4, %r1, 0;
	@%p4 bra 	$L__BB3_15;
	setp.lt.u32 	%p5, %r2, 7;
	@%p5 bra 	$L__BB3_8;
	add.s32 	%r72, %r114, %r10;
	mul.wide.u32 	%rd10, %r72, 4;
	add.s64 	%rd11, %rd1, %rd10;
	ld.global.u32 	%r73, [%rd11];
	add.s32 	%r74, %r73, %r119;
	cvt.u64.u32 	%rd12, %r10;
	cvt.u64.u32 	%rd13, %r114;
	add.s64 	%rd14, %rd13, %rd12;
	shl.b64 	%rd15, %rd14, 2;
	add.s64 	%rd16, %rd1, %rd15;
	ld.global.u32 	%r75, [%rd16+4];
	mad.lo.s32 	%r76, %r74, -1640531535, %r75;
	ld.global.u32 	%r77, [%rd16+8];
	mad.lo.s32 	%r78, %r76, -1640531535, %r77;
	ld.global.u32 	%r79, [%rd16+12];
	mad.lo.s32 	%r80, %r78, -1640531535, %r79;
	ld.global.u32 	%r81, [%rd16+16];
	mad.lo.s32 	%r82, %r80, -1640531535, %r81;
	ld.global.u32 	%r83, [%rd16+20];
	mad.lo.s32 	%r84, %r82, -1640531535, %r83;
	ld.global.u32 	%r85, [%rd16+24];
	mad.lo.s32 	%r86, %r84, -1640531535, %r85;
	ld.global.u32 	%r87, [%rd16+28];
	mad.lo.s32 	%r88, %r86, -1640531535, %r87;
	mul.lo.s32 	%r119, %r88, -1640531535;
	add.s32 	%r114, %r114, 8;
$L__BB3_8:
	setp.eq.s32 	%p6, %r3, 0;
	@%p6 bra 	$L__BB3_15;
	setp.lt.u32 	%p7, %r4, 3;
	@%p7 bra 	$L__BB3_11;
	add.s32 	%r90, %r114, %r10;
	mul.wide.u32 	%rd17, %r90, 4;
	add.s64 	%rd18, %rd1, %rd17;
	ld.global.u32 	%r91, [%rd18];
	add.s32 	%r92, %r91, %r119;
	cvt.u64.u32 	%rd19, %r10;
	cvt.u64.u32 	%rd20, %r114;
	add.s64 	%rd21, %rd20, %rd19;
	shl.b64 	%rd22, %rd21, 2;
	add.s64 	%rd23, %rd1, %rd22;
	ld.global.u32 	%r93, [%rd23+4];
	mad.lo.s32 	%r94, %r92, -1640531535, %r93;
	ld.global.u32 	%r95, [%rd23+8];
	mad.lo.s32 	%r96, %r94, -1640531535, %r95;
	ld.global.u32 	%r97, [%rd23+12];
	mad.lo.s32 	%r98, %r96, -1640531535, %r97;
	mul.lo.s32 	%r119, %r98, -1640531535;
	add.s32 	%r114, %r114, 4;
$L__BB3_11:
	setp.eq.s32 	%p8, %r6, 0;
	@%p8 bra 	$L__BB3_15;
	setp.eq.s32 	%p9, %r6, 1;
	add.s32 	%r99, %r114, %r10;
	mul.wide.u32 	%rd24, %r99, 4;
	add.s64 	%rd25, %rd1, %rd24;
	ld.global.u32 	%r100, [%rd25];
	add.s32 	%r101, %r100, %r119;
	mul.lo.s32 	%r119, %r101, -1640531535;
	@%p9 bra 	$L__BB3_15;
	setp.eq.s32 	%p10, %r6, 2;
	cvt.u64.u32 	%rd26, %r10;
	cvt.u64.u32 	%rd27, %r114;
	add.s64 	%rd28, %rd27, %rd26;
	shl.b64 	%rd29, %rd28, 2;
	add.s64 	%rd6, %rd1, %rd29;
	ld.global.u32 	%r102, [%rd6+4];
	add.s32 	%r103, %r102, %r119;
	mul.lo.s32 	%r119, %r103, -1640531535;
	@%p10 bra 	$L__BB3_15;
	ld.global.u32 	%r104, [%rd6+8];
	add.s32 	%r105, %r104, %r119;
	mul.lo.s32 	%r119, %r105, -1640531535;
$L__BB3_15:
	add.s32 	%r106, %r106, 1;
	setp.ne.s32 	%p11, %r106, %r34;
	@%p11 bra 	$L__BB3_2;
$L__BB3_16:
	cvta.to.global.u64 	%rd30, %rd7;
	st.global.u32 	[%rd30], %r119;
	ret;

}


// ===== COMPILED SASS (sm_100) =====

	.target	sm_100

	.elftype	@"ET_EXEC"


//--------------------- .note.nv.tkinfo           --------------------------
	.section	.note.nv.tkinfo,"",@"SHT_NOTE"
	.sectionflags	@"SHF_NOTE_NV_TKINFO"
	.tkinfo
        /*0018*/ 	.word	0x00000002
        /*0030*/ 	.string	""
        /*0030*/ 	.string	"ptxas"
        /*0030*/ 	.string	"Cuda compilation tools, release 13.0, V13.0.88"
        /*0030*/ 	.string	"Build cuda_13.0.r13.0/compiler.36424714_0"
        /*0030*/ 	.string	"-arch sm_100 -m 64 "



//--------------------- .note.nv.cuinfo           --------------------------
	.section	.note.nv.cuinfo,"",@"SHT_NOTE"
	.sectionflags	@"SHF_NOTE_NV_CUINFO"
        /*0018*/ 	.short	0x0002
        /*001a*/ 	.short	0x0064
        /*001c*/ 	.short	0x0082
	.zero		2


//--------------------- .nv.info                  --------------------------
	.section	.nv.info,"",@"SHT_CUDA_INFO"
	.align	4


	//----- nvinfo : EIATTR_REGCOUNT
	.align		4
        /*0000*/ 	.byte	0x04, 0x2f
        /*0002*/ 	.short	(.L_1 - .L_0)
	.align		4
.L_0:
        /*0004*/ 	.word	index@(_Z8multiplyiPjS_S_)
        /*0008*/ 	.word	0x0000001e


	//----- nvinfo : EIATTR_FRAME_SIZE
	.align		4
.L_1:
        /*000c*/ 	.byte	0x04, 0x11
        /*000e*/ 	.short	(.L_3 - .L_2)
	.align		4
.L_2:
        /*0010*/ 	.word	index@(_Z8multiplyiPjS_S_)
        /*0014*/ 	.word	0x00000000


	//----- nvinfo : EIATTR_REGCOUNT
	.align		4
.L_3:
        /*0018*/ 	.byte	0x04, 0x2f
        /*001a*/ 	.short	(.L_5 - .L_4)
	.align		4
.L_4:
        /*001c*/ 	.word	index@(_Z3addiPjS_S_)
        /*0020*/ 	.word	0x0000000c


	//----- nvinfo : EIATTR_FRAME_SIZE
	.align		4
.L_5:
        /*0024*/ 	.byte	0x04, 0x11
        /*0026*/ 	.short	(.L_7 - .L_6)
	.align		4
.L_6:
        /*0028*/ 	.word	index@(_Z3addiPjS_S_)
        /*002c*/ 	.word	0x00000000


	//----- nvinfo : EIATTR_REGCOUNT
	.align		4
.L_7:
        /*0030*/ 	.byte	0x04, 0x2f
        /*0032*/ 	.short	(.L_9 - .L_8)
	.align		4
.L_8:
        /*0034*/ 	.word	index@(_Z8rand_genjiPj)
        /*0038*/ 	.word	0x00000016


	//----- nvinfo : EIATTR_FRAME_SIZE
	.align		4
.L_9:
        /*003c*/ 	.byte	0x04, 0x11
        /*003e*/ 	.short	(.L_11 - .L_10)
	.align		4
.L_10:
        /*0040*/ 	.word	index@(_Z8rand_genjiPj)
        /*0044*/ 	.word	0x00000000


	//----- nvinfo : EIATTR_REGCOUNT
	.align		4
.L_11:
        /*0048*/ 	.byte	0x04, 0x2f
        /*004a*/ 	.short	(.L_13 - .L_12)
	.align		4
.L_12:
        /*004c*/ 	.word	index@(_Z9signatureiPjS_)
        /*0050*/ 	.word	0x0000001f


	//----- nvinfo : EIATTR_FRAME_SIZE
	.align		4
.L_13:
        /*0054*/ 	.byte	0x04, 0x11
        /*0056*/ 	.short	(.L_15 - .L_14)
	.align		4
.L_14:
        /*0058*/ 	.word	index@(_Z9signatureiPjS_)
        /*005c*/ 	.word	0x00000000


	//----- nvinfo : EIATTR_MIN_STACK_SIZE
	.align		4
.L_15:
        /*0060*/ 	.byte	0x04, 0x12
        /*0062*/ 	.short	(.L_17 - .L_16)
	.align		4
.L_16:
        /*0064*/ 	.word	index@(_Z9signatureiPjS_)
        /*0068*/ 	.word	0x00000000


	//----- nvinfo : EIATTR_MIN_STACK_SIZE
	.align		4
.L_17:
        /*006c*/ 	.byte	0x04, 0x12
        /*006e*/ 	.short	(.L_19 - .L_18)
	.align		4
.L_18:
        /*0070*/ 	.word	index@(_Z8rand_genjiPj)
        /*0074*/ 	.word	0x00000000


	//----- nvinfo : EIATTR_MIN_STACK_SIZE
	.align		4
.L_19:
        /*0078*/ 	.byte	0x04, 0x12
        /*007a*/ 	.short	(.L_21 - .L_20)
	.align		4
.L_20:
        /*007c*/ 	.word	index@(_Z3addiPjS_S_)
        /*0080*/ 	.word	0x00000000


	//----- nvinfo : EIATTR_MIN_STACK_SIZE
	.align		4
.L_21:
        /*0084*/ 	.byte	0x04, 0x12
        /*0086*/ 	.short	(.L_23 - .L_22)
	.align		4
.L_22:
        /*0088*/ 	.word	index@(_Z8multiplyiPjS_S_)
        /*008c*/ 	.word	0x00000000
.L_23:


//--------------------- .nv.compat                --------------------------
	.section	.nv.compat,"",@"SHT_CUDA_COMPAT_INFO"
	.align	4
        /*0000*/ 	.byte	0x02, 0x09, 0x00, 0x00, 0x02, 0x02, 0x01, 0x00, 0x02, 0x05, 0x05, 0x00, 0x03, 0x07, 0x01, 0x01
        /*0010*/ 	.byte	0x02, 0x03, 0x00, 0x00, 0x02, 0x06, 0x01, 0x00, 0x04, 0x0b, 0x08, 0x00, 0x09, 0x00, 0x00, 0x00
        /*0020*/ 	.byte	0x00, 0x00, 0x00, 0x00


//--------------------- .nv.info._Z9signatureiPjS_ --------------------------
	.section	.nv.info._Z9signatureiPjS_,"",@"SHT_CUDA_INFO"
	.sectionflags	@""
	.align	4


	//----- nvinfo : EIATTR_CUDA_API_VERSION
	.align		4
        /*0000*/ 	.byte	0x04, 0x37
        /*0002*/ 	.short	(.L_25 - .L_24)
.L_24:
        /*0004*/ 	.word	0x00000082


	//----- nvinfo : EIATTR_KPARAM_INFO
	.align		4
.L_25:
        /*0008*/ 	.byte	0x04, 0x17
        /*000a*/ 	.short	(.L_27 - .L_26)
.L_26:
        /*000c*/ 	.word	0x00000000
        /*0010*/ 	.short	0x0002
        /*0012*/ 	.short	0x0010
        /*0014*/ 	.byte	0x00, 0xf5, 0x21, 0x00


	//----- nvinfo : EIATTR_KPARAM_INFO
	.align		4
.L_27:
        /*0018*/ 	.byte	0x04, 0x17
        /*001a*/ 	.short	(.L_29 - .L_28)
.L_28:
        /*001c*/ 	.word	0x00000000
        /*0020*/ 	.short	0x0001
        /*0022*/ 	.short	0x0008
        /*0024*/ 	.byte	0x00, 0xf5, 0x21, 0x00


	//----- nvinfo : EIATTR_KPARAM_INFO
	.align		4
.L_29:
        /*0028*/ 	.byte	0x04, 0x17
        /*002a*/ 	.short	(.L_31 - .L_30)
.L_30:
        /*002c*/ 	.word	0x00000000
        /*0030*/ 	.short	0x0000
        /*0032*/ 	.short	0x0000
        /*0034*/ 	.byte	0x00, 0xf0, 0x11, 0x00


	//----- nvinfo : EIATTR_SPARSE_MMA_MASK
	.align		4
.L_31:
        /*0038*/ 	.byte	0x03, 0x50
        /*003a*/ 	.short	0x0000


	//----- nvinfo : EIATTR_MAXREG_COUNT
	.align		4
        /*003c*/ 	.byte	0x03, 0x1b
        /*003e*/ 	.short	0x00ff


	//----- nvinfo : EIATTR_MERCURY_ISA_VERSION
	.align		4
        /*0040*/ 	.byte	0x03, 0x5f
        /*0042*/ 	.short	0x0101


	//----- nvinfo : EIATTR_VRC_CTA_INIT_COUNT
	.align		4
        /*0044*/ 	.byte	0x02, 0x4a
	.zero		1
	.zero		1


	//----- nvinfo : EIATTR_EXIT_INSTR_OFFSETS
	.align		4
        /*0048*/ 	.byte	0x04, 0x1c
        /*004a*/ 	.short	(.L_33 - .L_32)


	//   ....[0]....
.L_32:
        /*004c*/ 	.word	0x00000940


	//----- nvinfo : EIATTR_CBANK_PARAM_SIZE
	.align		4
.L_33:
        /*0050*/ 	.byte	0x03, 0x19
        /*0052*/ 	.short	0x0018


	//----- nvinfo : EIATTR_PARAM_CBANK
	.align		4
        /*0054*/ 	.byte	0x04, 0x0a
        /*0056*/ 	.short	(.L_35 - .L_34)
	.align		4
.L_34:
        /*0058*/ 	.word	index@(.nv.constant0._Z9signatureiPjS_)
        /*005c*/ 	.short	0x0380
        /*005e*/ 	.short	0x0018


	//----- nvinfo : EIATTR_SW_WAR
	.align		4
.L_35:
        /*0060*/ 	.byte	0x04, 0x36
        /*0062*/ 	.short	(.L_37 - .L_36)
.L_36:
        /*0064*/ 	.word	0x00000008
.L_37:


//--------------------- .nv.info._Z8rand_genjiPj  --------------------------
	.section	.nv.info._Z8rand_genjiPj,"",@"SHT_CUDA_INFO"
	.sectionflags	@""
	.align	4


	//----- nvinfo : EIATTR_CUDA_API_VERSION
	.align		4
        /*0000*/ 	.byte	0x04, 0x37
        /*0002*/ 	.short	(.L_39 - .L_38)
.L_38:
        /*0004*/ 	.word	0x00000082


	//----- nvinfo : EIATTR_KPARAM_INFO
	.align		4
.L_39:
        /*0008*/ 	.byte	0x04, 0x17
        /*000a*/ 	.short	(.L_41 - .L_40)
.L_40:
        /*000c*/ 	.word	0x00000000
        /*0010*/ 	.short	0x0002
        /*0012*/ 	.short	0x0008
        /*0014*/ 	.byte	0x00, 0xf5, 0x21, 0x00


	//----- nvinfo : EIATTR_KPARAM_INFO
	.align		4
.L_41:
        /*0018*/ 	.byte	0x04, 0x17
        /*001a*/ 	.short	(.L_43 - .L_42)
.L_42:
        /*001c*/ 	.word	0x00000000
        /*0020*/ 	.short	0x0001
        /*0022*/ 	.short	0x0004
        /*0024*/ 	.byte	0x00, 0xf0, 0x11, 0x00


	//----- nvinfo : EIATTR_KPARAM_INFO
	.align		4
.L_43:
        /*0028*/ 	.byte	0x04, 0x17
        /*002a*/ 	.short	(.L_45 - .L_44)
.L_44:
        /*002c*/ 	.word	0x00000000
        /*0030*/ 	.short	0x0000
        /*0032*/ 	.short	0x0000
        /*0034*/ 	.byte	0x00, 0xf0, 0x11, 0x00


	//----- nvinfo : EIATTR_SPARSE_MMA_MASK
	.align		4
.L_45:
        /*0038*/ 	.byte	0x03, 0x50
        /*003a*/ 	.short	0x0000


	//----- nvinfo : EIATTR_MAXREG_COUNT
	.align		4
        /*003c*/ 	.byte	0x03, 0x1b
        /*003e*/ 	.short	0x00ff


	//----- nvinfo : EIATTR_MERCURY_ISA_VERSION
	.align		4
        /*0040*/ 	.byte	0x03, 0x5f
        /*0042*/ 	.short	0x0101


	//----- nvinfo : EIATTR_VRC_CTA_INIT_COUNT
	.align		4
        /*0044*/ 	.byte	0x02, 0x4a
	.zero		1
	.zero		1


	//----- nvinfo : EIATTR_EXIT_INSTR_OFFSETS
	.align		4
        /*0048*/ 	.byte	0x04, 0x1c
        /*004a*/ 	.short	(.L_47 - .L_46)


	//   ....[0]....
.L_46:
        /*004c*/ 	.word	0x00000030


	//   ....[1]....
        /*0050*/ 	.word	0x00000980


	//----- nvinfo : EIATTR_CBANK_PARAM_SIZE
	.align		4
.L_47:
        /*0054*/ 	.byte	0x03, 0x19
        /*0056*/ 	.short	0x0010


	//----- nvinfo : EIATTR_PARAM_CBANK
	.align		4
        /*0058*/ 	.byte	0x04, 0x0a
        /*005a*/ 	.short	(.L_49 - .L_48)
	.align		4
.L_48:
        /*005c*/ 	.word	index@(.nv.constant0._Z8rand_genjiPj)
        /*0060*/ 	.short	0x0380
        /*0062*/ 	.short	0x0010


	//----- nvinfo : EIATTR_SW_WAR
	.align		4
.L_49:
        /*0064*/ 	.byte	0x04, 0x36
        /*0066*/ 	.short	(.L_51 - .L_50)
.L_50:
        /*0068*/ 	.word	0x00000008
.L_51:


//--------------------- .nv.info._Z3addiPjS_S_    --------------------------
	.section	.nv.info._Z3addiPjS_S_,"",@"SHT_CUDA_INFO"
	.sectionflags	@""
	.align	4


	//----- nvinfo : EIATTR_CUDA_API_VERSION
	.align		4
        /*0000*/ 	.byte	0x04, 0x37
        /*0002*/ 	.short	(.L_53 - .L_52)
.L_52:
        /*0004*/ 	.word	0x00000082


	//----- nvinfo : EIATTR_KPARAM_INFO
	.align		4
.L_53:
        /*0008*/ 	.byte	0x04, 0x17
        /*000a*/ 	.short	(.L_55 - .L_54)
.L_54:
        /*000c*/ 	.word	0x00000000
        /*0010*/ 	.short	0x0003
        /*0012*/ 	.short	0x0018
        /*0014*/ 	.byte	0x00, 0xf5, 0x21, 0x00


	//----- nvinfo : EIATTR_KPARAM_INFO
	.align		4
.L_55:
        /*0018*/ 	.byte	0x04, 0x17
        /*001a*/ 	.short	(.L_57 - .L_56)
.L_56:
        /*001c*/ 	.word	0x00000000
        /*0020*/ 	.short	0x0002
        /*0022*/ 	.short	0x0010
        /*0024*/ 	.byte	0x00, 0xf5, 0x21, 0x00


	//----- nvinfo : EIATTR_KPARAM_INFO
	.align		4
.L_57:
        /*0028*/ 	.byte	0x04, 0x17
        /*002a*/ 	.short	(.L_59 - .L_58)
.L_58:
        /*002c*/ 	.word	0x00000000
        /*0030*/ 	.short	0x0001
        /*0032*/ 	.short	0x0008
        /*0034*/ 	.byte	0x00, 0xf5, 0x21, 0x00


	//----- nvinfo : EIATTR_KPARAM_INFO
	.align		4
.L_59:
        /*0038*/ 	.byte	0x04, 0x17
        /*003a*/ 	.short	(.L_61 - .L_60)
.L_60:
        /*003c*/ 	.word	0x00000000
        /*0040*/ 	.short	0x0000
        /*0042*/ 	.short	0x0000
        /*0044*/ 	.byte	0x00, 0xf0, 0x11, 0x00


	//----- nvinfo : EIATTR_SPARSE_MMA_MASK
	.align		4
.L_61:
        /*0048*/ 	.byte	0x03, 0x50
        /*004a*/ 	.short	0x0000


	//----- nvinfo : EIATTR_MAXREG_COUNT
	.align		4
        /*004c*/ 	.byte	0x03, 0x1b
        /*004e*/ 	.short	0x00ff


	//----- nvinfo : EIATTR_MERCURY_ISA_VERSION
	.align		4
        /*0050*/ 	.byte	0x03, 0x5f
        /*0052*/ 	.short	0x0101


	//----- nvinfo : EIATTR_VRC_CTA_INIT_COUNT
	.align		4
        /*0054*/ 	.byte	0x02, 0x4a
	.zero		1
	.zero		1


	//----- nvinfo : EIATTR_EXIT_INSTR_OFFSETS
	.align		4
        /*0058*/ 	.byte	0x04, 0x1c
        /*005a*/ 	.short	(.L_63 - .L_62)


	//   ....[0]....
.L_62:
        /*005c*/ 	.word	0x000000c0


	//   ....[1]....
        /*0060*/ 	.word	0x00000190


	//----- nvinfo : EIATTR_CBANK_PARAM_SIZE
	.align		4
.L_63:
        /*0064*/ 	.byte	0x03, 0x19
        /*0066*/ 	.short	0x0020


	//----- nvinfo : EIATTR_PARAM_CBANK
	.align		4
        /*0068*/ 	.byte	0x04, 0x0a
        /*006a*/ 	.short	(.L_65 - .L_64)
	.align		4
.L_64:
        /*006c*/ 	.word	index@(.nv.constant0._Z3addiPjS_S_)
        /*0070*/ 	.short	0x0380
        /*0072*/ 	.short	0x0020


	//----- nvinfo : EIATTR_SW_WAR
	.align		4
.L_65:
        /*0074*/ 	.byte	0x04, 0x36
        /*0076*/ 	.short	(.L_67 - .L_66)
.L_66:
        /*0078*/ 	.word	0x00000008
.L_67:


//--------------------- .nv.info._Z8multiplyiPjS_S_ --------------------------
	.section	.nv.info._Z8multiplyiPjS_S_,"",@"SHT_CUDA_INFO"
	.sectionflags	@""
	.align	4


	//----- nvinfo : EIATTR_CUDA_API_VERSION
	.align		4
        /*0000*/ 	.byte	0x04, 0x37
        /*0002*/ 	.short	(.L_69 - .L_68)
.L_68:
        /*0004*/ 	.word	0x00000082


	//----- nvinfo : EIATTR_KPARAM_INFO
	.align		4
.L_69:
        /*0008*/ 	.byte	0x04, 0x17
        /*000a*/ 	.short	(.L_71 - .L_70)
.L_70:
        /*000c*/ 	.word	0x00000000
        /*0010*/ 	.short	0x0003
        /*0012*/ 	.short	0x0018
        /*0014*/ 	.byte	0x00, 0xf5, 0x21, 0x00


	//----- nvinfo : EIATTR_KPARAM_INFO
	.align		4
.L_71:
        /*0018*/ 	.byte	0x04, 0x17
        /*001a*/ 	.short	(.L_73 - .L_72)
.L_72:
        /*001c*/ 	.word	0x00000000
        /*0020*/ 	.short	0x0002
        /*0022*/ 	.short	0x0010
        /*0024*/ 	.byte	0x00, 0xf5, 0x21, 0x00


	//----- nvinfo : EIATTR_KPARAM_INFO
	.align		4
.L_73:
        /*0028*/ 	.byte	0x04, 0x17
        /*002a*/ 	.short	(.L_75 - .L_74)
.L_74:
        /*002c*/ 	.word	0x00000000
        /*0030*/ 	.short	0x0001
        /*0032*/ 	.short	0x0008
        /*0034*/ 	.byte	0x00, 0xf5, 0x21, 0x00


	//----- nvinfo : EIATTR_KPARAM_INFO
	.align		4
.L_75:
        /*0038*/ 	.byte	0x04, 0x17
        /*003a*/ 	.short	(.L_77 - .L_76)
.L_76:
        /*003c*/ 	.word	0x00000000
        /*0040*/ 	.short	0x0000
        /*0042*/ 	.short	0x0000
        /*0044*/ 	.byte	0x00, 0xf0, 0x11, 0x00


	//----- nvinfo : EIATTR_SPARSE_MMA_MASK
	.align		4
.L_77:
        /*0048*/ 	.byte	0x03, 0x50
        /*004a*/ 	.short	0x0000


	//----- nvinfo : EIATTR_MAXREG_COUNT
	.align		4
        /*004c*/ 	.byte	0x03, 0x1b
        /*004e*/ 	.short	0x00ff


	//----- nvinfo : EIATTR_MERCURY_ISA_VERSION
	.align		4
        /*0050*/ 	.byte	0x03, 0x5f
        /*0052*/ 	.short	0x0101


	//----- nvinfo : EIATTR_VRC_CTA_INIT_COUNT
	.align		4
        /*0054*/ 	.byte	0x02, 0x4a
	.zero		1
	.zero		1


	//----- nvinfo : EIATTR_EXIT_INSTR_OFFSETS
	.align		4
        /*0058*/ 	.byte	0x04, 0x1c
        /*005a*/ 	.short	(.L_79 - .L_78)


	//   ....[0]....
.L_78:
        /*005c*/ 	.word	0x000000c0


	//   ....[1]....
        /*0060*/ 	.word	0x00000aa0


	//----- nvinfo : EIATTR_CBANK_PARAM_SIZE
	.align		4
.L_79:
        /*0064*/ 	.byte	0x03, 0x19
        /*0066*/ 	.short	0x0020


	//----- nvinfo : EIATTR_PARAM_CBANK
	.align		4
        /*0068*/ 	.byte	0x04, 0x0a
        /*006a*/ 	.short	(.L_81 - .L_80)
	.align		4
.L_80:
        /*006c*/ 	.word	index@(.nv.constant0._Z8multiplyiPjS_S_)
        /*0070*/ 	.short	0x0380
        /*0072*/ 	.short	0x0020


	//----- nvinfo : EIATTR_SW_WAR
	.align		4
.L_81:
        /*0074*/ 	.byte	0x04, 0x36
        /*0076*/ 	.short	(.L_83 - .L_82)
.L_82:
        /*0078*/ 	.word	0x00000008
.L_83:


//--------------------- .nv.callgraph             --------------------------
	.section	.nv.callgraph,"",@"SHT_CUDA_CALLGRAPH"
	.align	4
	.sectionentsize	8
	.align		4
        /*0000*/ 	.word	0x00000000
	.align		4
        /*0004*/ 	.word	0xffffffff
	.align		4
        /*0008*/ 	.word	0x00000000
	.align		4
        /*000c*/ 	.word	0xfffffffe
	.align		4
        /*0010*/ 	.word	0x00000000
	.align		4
        /*0014*/ 	.word	0xfffffffd
	.align		4
        /*0018*/ 	.word	0x00000000
	.align		4
        /*001c*/ 	.word	0xfffffffc


//--------------------- .text._Z9signatureiPjS_   --------------------------
	.section	.text._Z9signatureiPjS_,"ax",@progbits
	.align	128
        .global         _Z9signatureiPjS_
        .type           _Z9signatureiPjS_,@function
        .size           _Z9signatureiPjS_,(.L_x_20 - _Z9signatureiPjS_)
        .other          _Z9signatureiPjS_,@"STO_CUDA_ENTRY STV_DEFAULT"
_Z9signatureiPjS_:
.text._Z9signatureiPjS_:
[----:B------:R-:W-:Y:S08]  /*0000*/  LDC R1, c[0x0][0x37c] ;  /* 0x0000df00ff017b82 */ /* 0x000ff00000000800 */
[----:B------:R-:W0:Y:S01]  /*0010*/  LDC R5, c[0x0][0x380] ;  /* 0x0000e000ff057b82 */ /* 0x000e220000000800 */
[----:B------:R-:W1:Y:S01]  /*0020*/  LDCU.64 UR10, c[0x0][0x358] ;  /* 0x00006b00ff0a77ac */ /* 0x000e620008000a00 */
[----:B------:R-:W-:Y:S01]  /*0030*/  HFMA2 R0, -RZ, RZ, 0, 0 ;  /* 0x00000000ff007431 */ /* 0x000fe200000001ff */
[----:B0-----:R-:W-:-:S13]  /*0040*/  ISETP.GE.AND P0, PT, R5, 0x1, PT ;  /* 0x000000010500780c */ /* 0x001fda0003f06270 */
[----:B-1----:R-:W-:Y:S05]  /*0050*/  @!P0 BRA `(.L_x_0) ;  /* 0x0000000800308947 */ /* 0x002fea0003800000 */
[----:B------:R-:W0:Y:S01]  /*0060*/  LDCU.64 UR6, c[0x0][0x388] ;  /* 0x00007100ff0677ac */ /* 0x000e220008000a00 */
[C---:B------:R-:W-:Y:S02]  /*0070*/  LOP3.LUT R20, R5.reuse, 0x7, RZ, 0xc0, !PT ;  /* 0x0000000705147812 */ /* 0x040fe400078ec0ff */
[C---:B------:R-:W-:Y:S01]  /*0080*/  LOP3.LUT R19, R5.reuse, 0xf, RZ, 0xc0, !PT ;  /* 0x0000000f05137812 */ /* 0x040fe200078ec0ff */
[----:B------:R-:W-:Y:S01]  /*0090*/  UMOV UR4, URZ ;  /* 0x000000ff00047c82 */ /* 0x000fe20008000000 */
[----:B------:R-:W-:Y:S01]  /*00a0*/  LOP3.LUT R4, R5, 0x7ffffff0, RZ, 0xc0, !PT ;  /* 0x7ffffff005047812 */ /* 0x000fe200078ec0ff */
[----:B------:R-:W-:Y:S01]  /*00b0*/  VIADD R2, R20, 0xffffffff ;  /* 0xffffffff14027836 */ /* 0x000fe20000000000 */
[----:B------:R-:W-:Y:S02]  /*00c0*/  IADD3 R0, PT, PT, R19, -0x1, RZ ;  /* 0xffffffff13007810 */ /* 0x000fe40007ffe0ff */
[----:B------:R-:W-:Y:S02]  /*00d0*/  LOP3.LUT R5, R5, 0x3, RZ, 0xc0, !PT ;  /* 0x0000000305057812 */ /* 0x000fe400078ec0ff */
[----:B------:R-:W-:-:S02]  /*00e0*/  ISETP.GE.U32.AND P0, PT, R0, 0x7, PT ;  /* 0x000000070000780c */ /* 0x000fc40003f06070 */
[----:B------:R-:W-:Y:S02]  /*00f0*/  ISETP.GE.U32.AND P1, PT, R2, 0x3, PT ;  /* 0x000000030200780c */ /* 0x000fe40003f26070 */
[----:B------:R-:W-:Y:S02]  /*0100*/  MOV R0, RZ ;  /* 0x000000ff00007202 */ /* 0x000fe40000000f00 */
[----:B------:R-:W-:Y:S01]  /*0110*/  IADD3 R6, PT, PT, -R4, RZ, RZ ;  /* 0x000000ff04067210 */ /* 0x000fe20007ffe1ff */
[----:B0-----:R-:W-:-:S04]  /*0120*/  UIADD3 UR6, UP0, UPT, UR6, 0x20, URZ ;  /* 0x0000002006067890 */ /* 0x001fc8000ff1e0ff */
[----:B------:R-:W-:-:S12]  /*0130*/  UIADD3.X UR7, UPT, UPT, URZ, UR7, URZ, UP0, !UPT ;  /* 0x00000007ff077290 */ /* 0x000fd800087fe4ff */
.L_x_6:
[----:B------:R-:W0:Y:S01]  /*0140*/  LDCU UR8, c[0x0][0x380] ;  /* 0x00007000ff0877ac */ /* 0x000e220008000800 */
[----:B------:R-:W-:Y:S01]  /*0150*/  IMAD.MOV.U32 R2, RZ, RZ, RZ ;  /* 0x000000ffff027224 */ /* 0x000fe200078e00ff */
[----:B0-----:R-:W-:Y:S02]  /*0160*/  UISETP.GE.U32.AND UP0, UPT, UR8, 0x10, UPT ;  /* 0x000000100800788c */ /* 0x001fe4000bf06070 */
[----:B------:R-:W-:Y:S02]  /*0170*/  UIMAD UR5, UR4, UR8, URZ ;  /* 0x00000008040572a4 */ /* 0x000fe4000f8e02ff */
[----:B------:R-:W-:-:S04]  /*0180*/  UIADD3 UR4, UPT, UPT, UR4, 0x1, URZ ;  /* 0x0000000104047890 */ /* 0x000fc8000fffe0ff */
[----:B------:R-:W-:Y:S01]  /*0190*/  UISETP.NE.AND UP1, UPT, UR4, UR8, UPT ;  /* 0x000000080400728c */ /* 0x000fe2000bf25270 */
[----:B------:R-:W-:Y:S10]  /*01a0*/  BRA.U !UP0, `(.L_x_1) ;  /* 0x0000000108b87547 */ /* 0x000ff4000b800000 */
[----:B------:R-:W-:Y:S01]  /*01b0*/  UIMAD.WIDE.U32 UR8, UR5, 0x4, UR6 ;  /* 0x00000004050878a5 */ /* 0x000fe2000f8e0006 */
[----:B------:R-:W-:-:S05]  /*01c0*/  MOV R7, R6 ;  /* 0x0000000600077202 */ /* 0x000fca0000000f00 */
[----:B------:R-:W-:Y:S01]  /*01d0*/  MOV R9, UR9 ;  /* 0x0000000900097c02 */ /* 0x000fe20008000f00 */
[----:B------:R-:W-:Y:S01]  /*01e0*/  IMAD.U32 R8, RZ, RZ, UR8 ;  /* 0x00000008ff087e24 */ /* 0x000fe2000f8e00ff */
[----:B------:R-:W-:Y:S02]  /*01f0*/  MOV R3, UR9 ;  /* 0x0000000900037c02 */ /* 0x000fe40008000f00 */
[----:B------:R-:W-:Y:S01]  /*0200*/  MOV R2, UR8 ;  /* 0x0000000800027c02 */ /* 0x000fe20008000f00 */
[----:B------:R-:W-:-:S07]  /*0210*/  IMAD.MOV.U32 R3, RZ, RZ, R9 ;  /* 0x000000ffff037224 */ /* 0x000fce00078e0009 */
.L_x_2:
[----:B------:R-:W2:Y:S04]  /*0220*/  LDG.E R21, desc[UR10][R2.64+-0x20] ;  /* 0xffffe00a02157981 */ /* 0x000ea8000c1e1900 */
[----:B------:R-:W3:Y:S04]  /*0230*/  LDG.E R22, desc[UR10][R2.64+-0x1c] ;  /* 0xffffe40a02167981 */ /* 0x000ee8000c1e1900 */
[----:B------:R-:W4:Y:S04]  /*0240*/  LDG.E R24, desc[UR10][R2.64+-0x18] ;  /* 0xffffe80a02187981 */ /* 0x000f28000c1e1900 */
[----:B------:R-:W5:Y:S04]  /*0250*/  LDG.E R26, desc[UR10][R2.64+-0x14] ;  /* 0xffffec0a021a7981 */ /* 0x000f68000c1e1900 */
        /* <DEDUP_REMOVED lines=11> */
[----:B------:R0:W5:Y:S01]  /*0310*/  LDG.E R9, desc[UR10][R2.64+0x1c] ;  /* 0x00001c0a02097981 */ /* 0x000162000c1e1900 */
[----:B------:R-:W-:-:S04]  /*0320*/  IADD3 R7, PT, PT, R7, 0x10, RZ ;  /* 0x0000001007077810 */ /* 0x000fc80007ffe0ff */
[----:B------:R-:W-:Y:S02]  /*0330*/  ISETP.NE.AND P2, PT, R7, RZ, PT ;  /* 0x000000ff0700720c */ /* 0x000fe40003f45270 */
[----:B0-----:R-:W-:-:S05]  /*0340*/  IADD3 R2, P3, PT, R2, 0x40, RZ ;  /* 0x0000004002027810 */ /* 0x001fca0007f7e0ff */
[----:B------:R-:W-:Y:S01]  /*0350*/  IMAD.X R3, RZ, RZ, R3, P3 ;  /* 0x000000ffff037224 */ /* 0x000fe200018e0603 */
[----:B--2---:R-:W-:-:S05]  /*0360*/  IADD3 R21, PT, PT, R21, R0, RZ ;  /* 0x0000000015157210 */ /* 0x004fca0007ffe0ff */
[----:B---3--:R-:W-:-:S04]  /*0370*/  IMAD R21, R21, -0x61c8864f, R22 ;  /* 0x9e3779b115157824 */ /* 0x008fc800078e0216 */
[----:B----4-:R-:W-:-:S04]  /*0380*/  IMAD R21, R21, -0x61c8864f, R24 ;  /* 0x9e3779b115157824 */ /* 0x010fc800078e0218 */
[----:B-----5:R-:W-:-:S04]  /*0390*/  IMAD R21, R21, -0x61c8864f, R26 ;  /* 0x9e3779b115157824 */ /* 0x020fc800078e021a */
[----:B------:R-:W-:-:S04]  /*03a0*/  IMAD R21, R21, -0x61c8864f, R28 ;  /* 0x9e3779b115157824 */ /* 0x000fc800078e021c */
        /* <DEDUP_REMOVED lines=11> */
[----:B------:R-:W-:Y:S01]  /*0460*/  IMAD R0, R8, -0x61c8864f, RZ ;  /* 0x9e3779b108007824 */ /* 0x000fe200078e02ff */
[----:B------:R-:W-:Y:S06]  /*0470*/  @P2 BRA `(.L_x_2) ;  /* 0xfffffffc00682947 */ /* 0x000fec000383ffff */
[----:B------:R-:W-:-:S07]  /*0480*/  MOV R2, R4 ;  /* 0x0000000400027202 */ /* 0x000fce0000000f00 */
.L_x_1:
[----:B------:R-:W-:-:S13]  /*0490*/  ISETP.NE.AND P2, PT, R19, RZ, PT ;  /* 0x000000ff1300720c */ /* 0x000fda0003f45270 */
[----:B------:R-:W-:Y:S05]  /*04a0*/  @!P2 BRA `(.L_x_3) ;  /* 0x000000040018a947 */ /* 0x000fea0003800000 */
[----:B------:R-:W-:Y:S01]  /*04b0*/  ISETP.NE.AND P2, PT, R20, RZ, PT ;  /* 0x000000ff1400720c */ /* 0x000fe20003f45270 */
[----:B------:R-:W-:-:S12]  /*04c0*/  @!P0 BRA `(.L_x_4) ;  /* 0x0000000000688947 */ /* 0x000fd80003800000 */
[----:B------:R-:W0:Y:S01]  /*04d0*/  LDC.64 R10, c[0x0][0x388] ;  /* 0x0000e200ff0a7b82 */ /* 0x000e220000000a00 */
[C---:B------:R-:W-:Y:S02]  /*04e0*/  IADD3 R3, PT, PT, R2.reuse, UR5, RZ ;  /* 0x0000000502037c10 */ /* 0x040fe4000fffe0ff */
[----:B------:R-:W-:-:S05]  /*04f0*/  IADD3 R7, P3, PT, R2, UR5, RZ ;  /* 0x0000000502077c10 */ /* 0x000fca000ff7e0ff */
[----:B------:R-:W1:Y:S01]  /*0500*/  LDC.64 R8, c[0x0][0x388] ;  /* 0x0000e200ff087b82 */ /* 0x000e620000000a00 */
[----:B------:R-:W-:Y:S02]  /*0510*/  IMAD.X R12, RZ, RZ, RZ, P3 ;  /* 0x000000ffff0c7224 */ /* 0x000fe400018e06ff */
[----:B0-----:R-:W-:-:S06]  /*0520*/  IMAD.WIDE.U32 R10, R3, 0x4, R10 ;  /* 0x00000004030a7825 */ /* 0x001fcc00078e000a */
[----:B------:R-:W2:Y:S01]  /*0530*/  LDG.E R11, desc[UR10][R10.64] ;  /* 0x0000000a0a0b7981 */ /* 0x000ea2000c1e1900 */
[----:B-1----:R-:W-:-:S04]  /*0540*/  LEA R8, P3, R7, R8, 0x2 ;  /* 0x0000000807087211 */ /* 0x002fc800078610ff */
[----:B------:R-:W-:-:S05]  /*0550*/  LEA.HI.X R9, R7, R9, R12, 0x2, P3 ;  /* 0x0000000907097211 */ /* 0x000fca00018f140c */
[----:B------:R-:W3:Y:S04]  /*0560*/  LDG.E R3, desc[UR10][R8.64+0x4] ;  /* 0x0000040a08037981 */ /* 0x000ee8000c1e1900 */
[----:B------:R-:W4:Y:S04]  /*0570*/  LDG.E R7, desc[UR10][R8.64+0x8] ;  /* 0x0000080a08077981 */ /* 0x000f28000c1e1900 */
[----:B------:R-:W5:Y:S04]  /*0580*/  LDG.E R13, desc[UR10][R8.64+0xc] ;  /* 0x00000c0a080d7981 */ /* 0x000f68000c1e1900 */
[----:B------:R-:W5:Y:S04]  /*0590*/  LDG.E R15, desc[UR10][R8.64+0x10] ;  /* 0x0000100a080f7981 */ /* 0x000f68000c1e1900 */
[----:B------:R-:W5:Y:S04]  /*05a0*/  LDG.E R17, desc[UR10][R8.64+0x14] ;  /* 0x0000140a08117981 */ /* 0x000f68000c1e1900 */
[----:B------:R-:W5:Y:S04]  /*05b0*/  LDG.E R21, desc[UR10][R8.64+0x18] ;  /* 0x0000180a08157981 */ /* 0x000f68000c1e1900 */
[----:B------:R-:W5:Y:S01]  /*05c0*/  LDG.E R23, desc[UR10][R8.64+0x1c] ;  /* 0x00001c0a08177981 */ /* 0x000f62000c1e1900 */
[----:B------:R-:W-:-:S02]  /*05d0*/  IADD3 R2, PT, PT, R2, 0x8, RZ ;  /* 0x0000000802027810 */ /* 0x000fc40007ffe0ff */
        /* <DEDUP_REMOVED lines=8> */
[----:B------:R-:W-:-:S07]  /*0660*/  IMAD R0, R0, -0x61c8864f, RZ ;  /* 0x9e3779b100007824 */ /* 0x000fce00078e02ff */
.L_x_4:
[----:B------:R-:W-:Y:S05]  /*0670*/  @!P2 BRA `(.L_x_3) ;  /* 0x0000000000a4a947 */ /* 0x000fea0003800000 */
[----:B------:R-:W-:Y:S01]  /*0680*/  ISETP.NE.AND P2, PT, R5, RZ, PT ;  /* 0x000000ff0500720c */ /* 0x000fe20003f45270 */
[----:B------:R-:W-:-:S12]  /*0690*/  @!P1 BRA `(.L_x_5) ;  /* 0x0000000000489947 */ /* 0x000fd80003800000 */
[----:B------:R-:W0:Y:S01]  /*06a0*/  LDC.64 R8, c[0x0][0x388] ;  /* 0x0000e200ff087b82 */ /* 0x000e220000000a00 */
[C---:B------:R-:W-:Y:S01]  /*06b0*/  VIADD R11, R2.reuse, UR5 ;  /* 0x00000005020b7c36 */ /* 0x040fe20008000000 */
[----:B------:R-:W-:-:S04]  /*06c0*/  IADD3 R3, P3, PT, R2, UR5, RZ ;  /* 0x0000000502037c10 */ /* 0x000fc8000ff7e0ff */
[----:B------:R-:W-:Y:S02]  /*06d0*/  IADD3.X R12, PT, PT, RZ, RZ, RZ, P3, !PT ;  /* 0x000000ffff0c7210 */ /* 0x000fe40001ffe4ff */
[----:B------:R-:W1:Y:S01]  /*06e0*/  LDC.64 R14, c[0x0][0x388] ;  /* 0x0000e200ff0e7b82 */ /* 0x000e620000000a00 */
[----:B0-----:R-:W-:-:S06]  /*06f0*/  IMAD.WIDE.U32 R10, R11, 0x4, R8 ;  /* 0x000000040b0a7825 */ /* 0x001fcc00078e0008 */
[----:B------:R-:W2:Y:S01]  /*0700*/  LDG.E R11, desc[UR10][R10.64] ;  /* 0x0000000a0a0b7981 */ /* 0x000ea2000c1e1900 */
[----:B-1----:R-:W-:-:S04]  /*0710*/  LEA R8, P3, R3, R14, 0x2 ;  /* 0x0000000e03087211 */ /* 0x002fc800078610ff */
[----:B------:R-:W-:-:S05]  /*0720*/  LEA.HI.X R9, R3, R15, R12, 0x2, P3 ;  /* 0x0000000f03097211 */ /* 0x000fca00018f140c */
[----:B------:R-:W3:Y:S04]  /*0730*/  LDG.E R3, desc[UR10][R8.64+0x4] ;  /* 0x0000040a08037981 */ /* 0x000ee8000c1e1900 */
[----:B------:R-:W4:Y:S04]  /*0740*/  LDG.E R7, desc[UR10][R8.64+0x8] ;  /* 0x0000080a08077981 */ /* 0x000f28000c1e1900 */
[----:B------:R-:W5:Y:S01]  /*0750*/  LDG.E R13, desc[UR10][R8.64+0xc] ;  /* 0x00000c0a080d7981 */ /* 0x000f62000c1e1900 */
[----:B------:R-:W-:Y:S01]  /*0760*/  VIADD R2, R2, 0x4 ;  /* 0x0000000402027836 */ /* 0x000fe20000000000 */
[----:B--2---:R-:W-:-:S05]  /*0770*/  IADD3 R0, PT, PT, R0, R11, RZ ;  /* 0x0000000b00007210 */ /* 0x004fca0007ffe0ff */
[----:B---3--:R-:W-:-:S04]  /*0780*/  IMAD R0, R0, -0x61c8864f, R3 ;  /* 0x9e3779b100007824 */ /* 0x008fc800078e0203 */
[----:B----4-:R-:W-:-:S04]  /*0790*/  IMAD R0, R0, -0x61c8864f, R7 ;  /* 0x9e3779b100007824 */ /* 0x010fc800078e0207 */
[----:B-----5:R-:W-:-:S04]  /*07a0*/  IMAD R0, R0, -0x61c8864f, R13 ;  /* 0x9e3779b100007824 */ /* 0x020fc800078e020d */
[----:B------:R-:W-:-:S07]  /*07b0*/  IMAD R0, R0, -0x61c8864f, RZ ;  /* 0x9e3779b100007824 */ /* 0x000fce00078e02ff */
.L_x_5:
[----:B------:R-:W-:Y:S05]  /*07c0*/  @!P2 BRA `(.L_x_3) ;  /* 0x000000000050a947 */ /* 0x000fea0003800000 */
[----:B------:R-:W0:Y:S01]  /*07d0*/  LDC.64 R8, c[0x0][0x388] ;  /* 0x0000e200ff087b82 */ /* 0x000e220000000a00 */
[----:B------:R-:W-:-:S05]  /*07e0*/  IADD3 R3, PT, PT, R2, UR5, RZ ;  /* 0x0000000502037c10 */ /* 0x000fca000fffe0ff */
[----:B0-----:R-:W-:-:S06]  /*07f0*/  IMAD.WIDE.U32 R8, R3, 0x4, R8 ;  /* 0x0000000403087825 */ /* 0x001fcc00078e0008 */
[----:B------:R-:W2:Y:S01]  /*0800*/  LDG.E R9, desc[UR10][R8.64] ;  /* 0x0000000a08097981 */ /* 0x000ea2000c1e1900 */
[----:B------:R-:W-:Y:S02]  /*0810*/  ISETP.NE.AND P2, PT, R5, 0x1, PT ;  /* 0x000000010500780c */ /* 0x000fe40003f45270 */
[----:B--2---:R-:W-:-:S05]  /*0820*/  IADD3 R0, PT, PT, R0, R9, RZ ;  /* 0x0000000900007210 */ /* 0x004fca0007ffe0ff */
[----:B------:R-:W-:-:S06]  /*0830*/  IMAD R0, R0, -0x61c8864f, RZ ;  /* 0x9e3779b100007824 */ /* 0x000fcc00078e02ff */
[----:B------:R-:W-:Y:S05]  /*0840*/  @!P2 BRA `(.L_x_3) ;  /* 0x000000000030a947 */ /* 0x000fea0003800000 */
[----:B------:R-:W0:Y:S01]  /*0850*/  LDC.64 R10, c[0x0][0x388] ;  /* 0x0000e200ff0a7b82 */ /* 0x000e220000000a00 */
[----:B------:R-:W-:-:S05]  /*0860*/  IADD3 R3, P2, PT, R2, UR5, RZ ;  /* 0x0000000502037c10 */ /* 0x000fca000ff5e0ff */
[----:B------:R-:W-:Y:S01]  /*0870*/  IMAD.X R8, RZ, RZ, RZ, P2 ;  /* 0x000000ffff087224 */ /* 0x000fe200010e06ff */
[----:B0-----:R-:W-:-:S04]  /*0880*/  LEA R2, P2, R3, R10, 0x2 ;  /* 0x0000000a03027211 */ /* 0x001fc800078410ff */
[----:B------:R-:W-:Y:S02]  /*0890*/  LEA.HI.X R3, R3, R11, R8, 0x2, P2 ;  /* 0x0000000b03037211 */ /* 0x000fe400010f1408 */
[----:B------:R-:W-:-:S03]  /*08a0*/  ISETP.NE.AND P2, PT, R5, 0x2, PT ;  /* 0x000000020500780c */ /* 0x000fc60003f45270 */
[----:B------:R-:W2:Y:S10]  /*08b0*/  LDG.E R7, desc[UR10][R2.64+0x4] ;  /* 0x0000040a02077981 */ /* 0x000eb4000c1e1900 */
[----:B------:R-:W3:Y:S01]  /*08c0*/  @P2 LDG.E R9, desc[UR10][R2.64+0x8] ;  /* 0x0000080a02092981 */ /* 0x000ee2000c1e1900 */
[----:B--2---:R-:W-:-:S05]  /*08d0*/  IADD3 R0, PT, PT, R0, R7, RZ ;  /* 0x0000000700007210 */ /* 0x004fca0007ffe0ff */
[----:B------:R-:W-:-:S05]  /*08e0*/  IMAD R0, R0, -0x61c8864f, RZ ;  /* 0x9e3779b100007824 */ /* 0x000fca00078e02ff */
[----:B---3--:R-:W-:-:S05]  /*08f0*/  @P2 IADD3 R9, PT, PT, R0, R9, RZ ;  /* 0x0000000900092210 */ /* 0x008fca0007ffe0ff */
[----:B------:R-:W-:-:S07]  /*0900*/  @P2 IMAD R0, R9, -0x61c8864f, RZ ;  /* 0x9e3779b109002824 */ /* 0x000fce00078e02ff */
.L_x_3:
[----:B------:R-:W-:Y:S05]  /*0910*/  BRA.U UP1, `(.L_x_6) ;  /* 0xfffffff901087547 */ /* 0x000fea000b83ffff */
.L_x_0:
[----:B------:R-:W0:Y:S02]  /*0920*/  LDC.64 R2, c[0x0][0x390] ;  /* 0x0000e400ff027b82 */ /* 0x000e240000000a00 */
[----:B0-----:R-:W-:Y:S01]  /*0930*/  STG.E desc[UR10][R2.64], R0 ;  /* 0x0000000002007986 */ /* 0x001fe2000c10190a */
[----:B------:R-:W-:Y:S05]  /*0940*/  EXIT ;  /* 0x000000000000794d */ /* 0x000fea0003800000 */
.L_x_7:
[----:B------:R-:W-:-:S00]  /*0950*/  BRA `(.L_x_7) ;  /* 0xfffffffc00fc7947 */ /* 0x000fc0000383ffff */
[----:B------:R-:W-:-:S00]  /*0960*/  NOP ;  /* 0x0000000000007918 */ /* 0x000fc00000000000 */
        /* <DEDUP_REMOVED lines=9> */
.L_x_20:


//--------------------- .text._Z8rand_genjiPj     --------------------------
	.section	.text._Z8rand_genjiPj,"ax",@progbits
	.align	128
        .global         _Z8rand_genjiPj
        .type           _Z8rand_genjiPj,@function
        .size           _Z8rand_genjiPj,(.L_x_21 - _Z8rand_genjiPj)
        .other          _Z8rand_genjiPj,@"STO_CUDA_ENTRY STV_DEFAULT"
_Z8rand_genjiPj:
.text._Z8rand_genjiPj:
[----:B------:R-:W-:Y:S08]  /*0000*/  LDC R1, c[0x0][0x37c] ;  /* 0x0000df00ff017b82 */ /* 0x000ff00000000800 */
[----:B------:R-:W0:Y:S02]  /*0010*/  LDC R4, c[0x0][0x384] ;  /* 0x0000e100ff047b82 */ /* 0x000e240000000800 */
[----:B0-----:R-:W-:-:S13]  /*0020*/  ISETP.GE.AND P0, PT, R4, 0x1, PT ;  /* 0x000000010400780c */ /* 0x001fda0003f06270 */
[----:B------:R-:W-:Y:S05]  /*0030*/  @!P0 EXIT ;  /* 0x000000000000894d */ /* 0x000fea0003800000 */
[C---:B------:R-:W-:Y:S01]  /*0040*/  LOP3.LUT R16, R4.reuse, 0x3, RZ, 0xc0, !PT ;  /* 0x0000000304107812 */ /* 0x040fe200078ec0ff */
[----:B------:R-:W-:Y:S01]  /*0050*/  IMAD.MOV.U32 R10, RZ, RZ, 0x2 ;  /* 0x00000002ff0a7424 */ /* 0x000fe200078e00ff */
[C---:B------:R-:W-:Y:S01]  /*0060*/  LOP3.LUT R0, R4.reuse, 0x7ffffffc, RZ, 0xc0, !PT ;  /* 0x7ffffffc04007812 */ /* 0x040fe200078ec0ff */
[----:B------:R-:W-:Y:S01]  /*0070*/  IMAD R4, R4, R4, RZ ;  /* 0x0000000404047224 */ /* 0x000fe200078e02ff */
[----:B------:R-:W0:Y:S01]  /*0080*/  LDCU.64 UR4, c[0x0][0x358] ;  /* 0x00006b00ff0477ac */ /* 0x000e220008000a00 */
[----:B------:R-:W-:-:S07]  /*0090*/  IMAD.MOV.U32 R6, RZ, RZ, RZ ;  /* 0x000000ffff067224 */ /* 0x000fce00078e00ff */
.L_x_12:
[----:B-123--:R-:W1:Y:S01]  /*00a0*/  LDC.64 R2, c[0x0][0x380] ;  /* 0x0000e000ff027b82 */ /* 0x00ee620000000a00 */
[----:B------:R-:W-:Y:S01]  /*00b0*/  IMAD.MOV.U32 R7, RZ, RZ, RZ ;  /* 0x000000ffff077224 */ /* 0x000fe200078e00ff */
[----:B-1----:R-:W-:Y:S02]  /*00c0*/  ISETP.GE.U32.AND P1, PT, R3, 0x4, PT ;  /* 0x000000040300780c */ /* 0x002fe40003f26070 */
[C---:B------:R-:W-:Y:S01]  /*00d0*/  IADD3 R5, PT, PT, R6.reuse, R2, RZ ;  /* 0x0000000206057210 */ /* 0x040fe20007ffe0ff */
[C---:B------:R-:W-:Y:S02]  /*00e0*/  IMAD R2, R6.reuse, R3, RZ ;  /* 0x0000000306027224 */ /* 0x040fe400078e02ff */
[----:B------:R-:W-:-:S05]  /*00f0*/  VIADD R6, R6, 0x1 ;  /* 0x0000000106067836 */ /* 0x000fca0000000000 */
[----:B------:R-:W-:-:S03]  /*0100*/  ISETP.NE.AND P0, PT, R6, R3, PT ;  /* 0x000000030600720c */ /* 0x000fc60003f05270 */
[----:B------:R-:W-:Y:S10]  /*0110*/  @!P1 BRA `(.L_x_8) ;  /* 0x0000000000f89947 */ /* 0x000ff40003800000 */
[----:B------:R-:W1:Y:S01]  /*0120*/  I2F.U32.RP R7, R4 ;  /* 0x0000000400077306 */ /* 0x000e620000209000 */
[----:B------:R-:W2:Y:S01]  /*0130*/  LDC.64 R8, c[0x0][0x388] ;  /* 0x0000e200ff087b82 */ /* 0x000ea20000000a00 */
[----:B------:R-:W-:Y:S01]  /*0140*/  IMAD.MOV.U32 R14, RZ, RZ, RZ ;  /* 0x000000ffff0e7224 */ /* 0x000fe200078e00ff */
[----:B------:R-:W-:-:S05]  /*0150*/  ISETP.NE.U32.AND P1, PT, R4, RZ, PT ;  /* 0x000000ff0400720c */ /* 0x000fca0003f25070 */
[----:B-1----:R-:W1:Y:S02]  /*0160*/  MUFU.RCP R7, R7 ;  /* 0x0000000700077308 */ /* 0x002e640000001000 */
[----:B-1----:R-:W-:Y:S02]  /*0170*/  IADD3 R15, PT, PT, R7, 0xffffffe, RZ ;  /* 0x0ffffffe070f7810 */ /* 0x002fe40007ffe0ff */
[----:B------:R-:W-:-:S04]  /*0180*/  LOP3.LUT R7, RZ, R4, RZ, 0x33, !PT ;  /* 0x00000004ff077212 */ /* 0x000fc800078e33ff */
[----:B------:R-:W1:Y:S02]  /*0190*/  F2I.FTZ.U32.TRUNC.NTZ R15, R15 ;  /* 0x0000000f000f7305 */ /* 0x000e64000021f000 */
[----:B-1----:R-:W-:-:S04]  /*01a0*/  IMAD.MOV R11, RZ, RZ, -R15 ;  /* 0x000000ffff0b7224 */ /* 0x002fc800078e0a0f */
[----:B------:R-:W-:-:S04]  /*01b0*/  IMAD R11, R11, R4, RZ ;  /* 0x000000040b0b7224 */ /* 0x000fc800078e02ff */
[----:B------:R-:W-:-:S04]  /*01c0*/  IMAD.HI.U32 R14, R15, R11, R14 ;  /* 0x0000000b0f0e7227 */ /* 0x000fc800078e000e */
[----:B--2---:R-:W-:-:S07]  /*01d0*/  HFMA2 R11, -RZ, RZ, 0, 0 ;  /* 0x00000000ff0b7431 */ /* 0x004fce00000001ff */
.L_x_9:
[----:B-1----:R-:W-:-:S04]  /*01e0*/  IMAD R10, R10, R10, R5 ;  /* 0x0000000a0a0a7224 */ /* 0x002fc800078e0205 */
[----:B------:R-:W-:-:S04]  /*01f0*/  IMAD.IADD R13, R10, 0x1, R11 ;  /* 0x000000010a0d7824 */ /* 0x000fc800078e020b */
[----:B------:R-:W-:-:S04]  /*0200*/  IMAD.HI.U32 R10, R14, R13, RZ ;  /* 0x0000000d0e0a7227 */ /* 0x000fc800078e00ff */
[----:B------:R-:W-:-:S04]  /*0210*/  IMAD.MOV R10, RZ, RZ, -R10 ;  /* 0x000000ffff0a7224 */ /* 0x000fc800078e0a0a */
[----:B------:R-:W-:-:S05]  /*0220*/  IMAD R13, R4, R10, R13 ;  /* 0x0000000a040d7224 */ /* 0x000fca00078e020d */
[----:B------:R-:W-:-:S13]  /*0230*/  ISETP.GE.U32.AND P2, PT, R13, R4, PT ;  /* 0x000000040d00720c */ /* 0x000fda0003f46070 */
[----:B------:R-:W-:-:S04]  /*0240*/  @P2 IADD3 R13, PT, PT, R13, -R4, RZ ;  /* 0x800000040d0d2210 */ /* 0x000fc80007ffe0ff */
[----:B------:R-:W-:-:S13]  /*0250*/  ISETP.GE.U32.AND P2, PT, R13, R4, PT ;  /* 0x000000040d00720c */ /* 0x000fda0003f46070 */
[----:B------:R-:W-:-:S05]  /*0260*/  @P2 IMAD.IADD R13, R13, 0x1, -R4 ;  /* 0x000000010d0d2824 */ /* 0x000fca00078e0a04 */
[----:B------:R-:W-:-:S05]  /*0270*/  SEL R15, R7, R13, !P1 ;  /* 0x0000000d070f7207 */ /* 0x000fca0004800000 */
[----:B------:R-:W-:-:S05]  /*0280*/  IMAD R10, R15, R15, R5 ;  /* 0x0000000f0f0a7224 */ /* 0x000fca00078e0205 */
[----:B------:R-:W-:-:S05]  /*0290*/  IADD3 R13, PT, PT, R11, 0x1, R10 ;  /* 0x000000010b0d7810 */ /* 0x000fca0007ffe00a */
        /* <DEDUP_REMOVED lines=22> */
[----:B------:R-:W-:Y:S02]  /*0400*/  IMAD R19, R4, R10, R13 ;  /* 0x0000000a04137224 */ /* 0x000fe400078e020d */
[----:B------:R-:W-:Y:S02]  /*0410*/  IMAD.IADD R13, R2, 0x1, R11 ;  /* 0x00000001020d7824 */ /* 0x000fe400078e020b */
[----:B------:R-:W-:Y:S01]  /*0420*/  VIADD R11, R11, 0x4 ;  /* 0x000000040b0b7836 */ /* 0x000fe20000000000 */
[----:B------:R-:W-:Y:S01]  /*0430*/  ISETP.GE.U32.AND P2, PT, R19, R4, PT ;  /* 0x000000041300720c */ /* 0x000fe20003f46070 */
[----:B------:R-:W-:-:S05]  /*0440*/  IMAD.WIDE.U32 R12, R13, 0x4, R8 ;  /* 0x000000040d0c7825 */ /* 0x000fca00078e0008 */
[----:B0-----:R1:W-:Y:S04]  /*0450*/  STG.E desc[UR4][R12.64], R15 ;  /* 0x0000000f0c007986 */ /* 0x0013e8000c101904 */
[----:B------:R1:W-:Y:S03]  /*0460*/  STG.E desc[UR4][R12.64+0x4], R17 ;  /* 0x000004110c007986 */ /* 0x0003e6000c101904 */
[-C--:B------:R-:W-:Y:S01]  /*0470*/  @P2 IADD3 R19, PT, PT, R19, -R4.reuse, RZ ;  /* 0x8000000413132210 */ /* 0x080fe20007ffe0ff */
[----:B------:R1:W-:Y:S03]  /*0480*/  STG.E desc[UR4][R12.64+0x8], R18 ;  /* 0x000008120c007986 */ /* 0x0003e6000c101904 */
[----:B------:R-:W-:-:S13]  /*0490*/  ISETP.GE.U32.AND P2, PT, R19, R4, PT ;  /* 0x000000041300720c */ /* 0x000fda0003f46070 */
[----:B------:R-:W-:Y:S02]  /*04a0*/  @P2 IADD3 R19, PT, PT, R19, -R4, RZ ;  /* 0x8000000413132210 */ /* 0x000fe40007ffe0ff */
[----:B------:R-:W-:Y:S02]  /*04b0*/  ISETP.NE.AND P2, PT, R11, R0, PT ;  /* 0x000000000b00720c */ /* 0x000fe40003f45270 */
[----:B------:R-:W-:-:S05]  /*04c0*/  SEL R10, R7, R19, !P1 ;  /* 0x00000013070a7207 */ /* 0x000fca0004800000 */
[----:B------:R1:W-:Y:S06]  /*04d0*/  STG.E desc[UR4][R12.64+0xc], R10 ;  /* 0x00000c0a0c007986 */ /* 0x0003ec000c101904 */
[----:B------:R-:W-:Y:S05]  /*04e0*/  @P2 BRA `(.L_x_9) ;  /* 0xfffffffc003c2947 */ /* 0x000fea000383ffff */
[----:B------:R-:W-:-:S07]  /*04f0*/  MOV R7, R0 ;  /* 0x0000000000077202 */ /* 0x000fce0000000f00 */
.L_x_8:
[----:B------:R-:W-:-:S13]  /*0500*/  ISETP.NE.AND P1, PT, R16, RZ, PT ;  /* 0x000000ff1000720c */ /* 0x000fda0003f25270 */
[----:B------:R-:W-:Y:S05]  /*0510*/  @!P1 BRA `(.L_x_10) ;  /* 0x0000000400149947 */ /* 0x000fea0003800000 */
[----:B------:R-:W-:Y:S02]  /*0520*/  ISETP.NE.AND P2, PT, R16, 0x1, PT ;  /* 0x000000011000780c */ /* 0x000fe40003f45270 */
[----:B------:R-:W-:-:S11]  /*0530*/  LOP3.LUT P1, RZ, R3, 0x1, RZ, 0xc0, !PT ;  /* 0x0000000103ff7812 */ /* 0x000fd6000782c0ff */
[----:B------:R-:W-:Y:S05]  /*0540*/  @!P2 BRA `(.L_x_11) ;  /* 0x0000000000a4a947 */ /* 0x000fea0003800000 */
[----:B------:R-:W2:Y:S01]  /*0550*/  I2F.U32.RP R11, R4 ;  /* 0x00000004000b7306 */ /* 0x000ea20000209000 */
[----:B-1----:R-:W-:Y:S01]  /*0560*/  IMAD R10, R10, R10, R5 ;  /* 0x0000000a0a0a7224 */ /* 0x002fe200078e0205 */
[----:B------:R-:W-:Y:S01]  /*0570*/  LOP3.LUT R18, RZ, R4, RZ, 0x33, !PT ;  /* 0x00000004ff127212 */ /* 0x000fe200078e33ff */
[----:B------:R-:W-:Y:S01]  /*0580*/  IMAD.MOV.U32 R8, RZ, RZ, RZ ;  /* 0x000000ffff087224 */ /* 0x000fe200078e00ff */
[----:B------:R-:W-:-:S04]  /*0590*/  IADD3 R13, PT, PT, R2, R7, RZ ;  /* 0x00000007020d7210 */ /* 0x000fc80007ffe0ff */
[----:B--2---:R-:W1:Y:S02]  /*05a0*/  MUFU.RCP R11, R11 ;  /* 0x0000000b000b7308 */ /* 0x004e640000001000 */
[----:B-1----:R-:W-:-:S06]  /*05b0*/  VIADD R9, R11, 0xffffffe ;  /* 0x0ffffffe0b097836 */ /* 0x002fcc0000000000 */
[----:B------:R-:W1:Y:S02]  /*05c0*/  F2I.FTZ.U32.TRUNC.NTZ R9, R9 ;  /* 0x0000000900097305 */ /* 0x000e64000021f000 */
[----:B-1----:R-:W-:-:S05]  /*05d0*/  IADD3 R3, PT, PT, RZ, -R9, RZ ;  /* 0x80000009ff037210 */ /* 0x002fca0007ffe0ff */
[----:B------:R-:W-:-:S04]  /*05e0*/  IMAD R3, R3, R4, RZ ;  /* 0x0000000403037224 */ /* 0x000fc800078e02ff */
[----:B------:R-:W-:Y:S01]  /*05f0*/  IMAD.HI.U32 R12, R9, R3, R8 ;  /* 0x00000003090c7227 */ /* 0x000fe200078e0008 */
[----:B------:R-:W-:Y:S02]  /*0600*/  IADD3 R3, PT, PT, R7, R10, RZ ;  /* 0x0000000a07037210 */ /* 0x000fe40007ffe0ff */
[----:B------:R-:W1:Y:S03]  /*0610*/  LDC.64 R10, c[0x0][0x388] ;  /* 0x0000e200ff0a7b82 */ /* 0x000e660000000a00 */
[----:B------:R-:W-:-:S04]  /*0620*/  IMAD.HI.U32 R8, R12, R3, RZ ;  /* 0x000000030c087227 */ /* 0x000fc800078e00ff */
[----:B------:R-:W-:-:S04]  /*0630*/  IMAD.MOV R8, RZ, RZ, -R8 ;  /* 0x000000ffff087224 */ /* 0x000fc800078e0a08 */
[----:B------:R-:W-:-:S05]  /*0640*/  IMAD R3, R4, R8, R3 ;  /* 0x0000000804037224 */ /* 0x000fca00078e0203 */
[----:B------:R-:W-:-:S13]  /*0650*/  ISETP.GE.U32.AND P2, PT, R3, R4, PT ;  /* 0x000000040300720c */ /* 0x000fda0003f46070 */
[-C--:B------:R-:W-:Y:S02]  /*0660*/  @P2 IADD3 R3, PT, PT, R3, -R4.reuse, RZ ;  /* 0x8000000403032210 */ /* 0x080fe40007ffe0ff */
[----:B------:R-:W-:Y:S02]  /*0670*/  ISETP.NE.U32.AND P2, PT, R4, RZ, PT ;  /* 0x000000ff0400720c */ /* 0x000fe40003f45070 */
[----:B------:R-:W-:-:S13]  /*0680*/  ISETP.GE.U32.AND P3, PT, R3, R4, PT ;  /* 0x000000040300720c */ /* 0x000fda0003f66070 */
[----:B------:R-:W-:-:S05]  /*0690*/  @P3 IMAD.IADD R3, R3, 0x1, -R4 ;  /* 0x0000000103033824 */ /* 0x000fca00078e0a04 */
[----:B------:R-:W-:-:S05]  /*06a0*/  SEL R3, R18, R3, !P2 ;  /* 0x0000000312037207 */ /* 0x000fca0005000000 */
[----:B------:R-:W-:-:S05]  /*06b0*/  IMAD R8, R3, R3, R5 ;  /* 0x0000000303087224 */ /* 0x000fca00078e0205 */
[----:B------:R-:W-:-:S05]  /*06c0*/  IADD3 R9, PT, PT, R7, 0x1, R8 ;  /* 0x0000000107097810 */ /* 0x000fca0007ffe008 */
[----:B------:R-:W-:Y:S01]  /*06d0*/  IMAD.HI.U32 R8, R12, R9, RZ ;  /* 0x000000090c087227 */ /* 0x000fe200078e00ff */
[----:B------:R-:W-:-:S03]  /*06e0*/  IADD3 R12, P4, PT, R2, R7, RZ ;  /* 0x00000007020c7210 */ /* 0x000fc60007f9e0ff */
[----:B------:R-:W-:Y:S01]  /*06f0*/  VIADD R7, R7, 0x2 ;  /* 0x0000000207077836 */ /* 0x000fe20000000000 */
[----:B------:R-:W-:Y:S01]  /*0700*/  IADD3 R8, PT, PT, -R8, RZ, RZ ;  /* 0x000000ff08087210 */ /* 0x000fe20007ffe1ff */
[----:B------:R-:W-:-:S04]  /*0710*/  IMAD.X R14, RZ, RZ, RZ, P4 ;  /* 0x000000ffff0e7224 */ /* 0x000fc800020e06ff */
[----:B------:R-:W-:Y:S02]  /*0720*/  IMAD R15, R4, R8, R9 ;  /* 0x00000008040f7224 */ /* 0x000fe400078e0209 */
[----:B------:R-:W2:Y:S03]  /*0730*/  LDC.64 R8, c[0x0][0x388] ;  /* 0x0000e200ff087b82 */ /* 0x000ea60000000a00 */
[----:B------:R-:W-:-:S13]  /*0740*/  ISETP.GE.U32.AND P3, PT, R15, R4, PT ;  /* 0x000000040f00720c */ /* 0x000fda0003f66070 */
[----:B------:R-:W-:-:S05]  /*0750*/  @P3 IMAD.IADD R15, R15, 0x1, -R4 ;  /* 0x000000010f0f3824 */ /* 0x000fca00078e0a04 */
[----:B------:R-:W-:Y:S02]  /*0760*/  ISETP.GE.U32.AND P3, PT, R15, R4, PT ;  /* 0x000000040f00720c */ /* 0x000fe40003f66070 */
[----:B--2---:R-:W-:-:S04]  /*0770*/  LEA R8, P4, R12, R8, 0x2 ;  /* 0x000000080c087211 */ /* 0x004fc800078810ff */
[----:B------:R-:W-:Y:S01]  /*0780*/  LEA.HI.X R9, R12, R9, R14, 0x2, P4 ;  /* 0x000000090c097211 */ /* 0x000fe200020f140e */
[----:B-1----:R-:W-:-:S06]  /*0790*/  IMAD.WIDE.U32 R12, R13, 0x4, R10 ;  /* 0x000000040d0c7825 */ /* 0x002fcc00078e000a */
[----:B------:R-:W-:Y:S01]  /*07a0*/  @P3 IADD3 R15, PT, PT, R15, -R4, RZ ;  /* 0x800000040f0f3210 */ /* 0x000fe20007ffe0ff */
[----:B0-----:R2:W-:Y:S03]  /*07b0*/  STG.E desc[UR4][R12.64], R3 ;  /* 0x000000030c007986 */ /* 0x0015e6000c101904 */
[----:B------:R-:W-:-:S05]  /*07c0*/  SEL R10, R18, R15, !P2 ;  /* 0x0000000f120a7207 */ /* 0x000fca0005000000 */
[----:B------:R2:W-:Y:S02]  /*07d0*/  STG.E desc[UR4][R8.64+0x4], R10 ;  /* 0x0000040a08007986 */ /* 0x0005e4000c101904 */
.L_x_11:
[----:B------:R-:W-:Y:S05]  /*07e0*/  @!P1 BRA `(.L_x_10) ;  /* 0x0000000000609947 */ /* 0x000fea0003800000 */
[----:B------:R-:W3:Y:S01]  /*07f0*/  I2F.U32.RP R11, R4 ;  /* 0x00000004000b7306 */ /* 0x000ee20000209000 */
[----:B-12---:R-:W-:Y:S01]  /*0800*/  IMAD R10, R10, R10, R5 ;  /* 0x0000000a0a0a7224 */ /* 0x006fe200078e0205 */
[----:B------:R-:W-:-:S06]  /*0810*/  ISETP.NE.U32.AND P2, PT, R4, RZ, PT ;  /* 0x000000ff0400720c */ /* 0x000fcc0003f45070 */
[----:B---3--:R-:W1:Y:S02]  /*0820*/  MUFU.RCP R11, R11 ;  /* 0x0000000b000b7308 */ /* 0x008e640000001000 */
[----:B-1----:R-:W-:-:S06]  /*0830*/  IADD3 R8, PT, PT, R11, 0xffffffe, RZ ;  /* 0x0ffffffe0b087810 */ /* 0x002fcc0007ffe0ff */
[----:B------:R1:W2:Y:S02]  /*0840*/  F2I.FTZ.U32.TRUNC.NTZ R9, R8 ;  /* 0x0000000800097305 */ /* 0x0002a4000021f000 */
[----:B-1----:R-:W-:Y:S02]  /*0850*/  HFMA2 R8, -RZ, RZ, 0, 0 ;  /* 0x00000000ff087431 */ /* 0x002fe400000001ff */
[----:B--2---:R-:W-:-:S04]  /*0860*/  IMAD.MOV R3, RZ, RZ, -R9 ;  /* 0x000000ffff037224 */ /* 0x004fc800078e0a09 */
[----:B------:R-:W-:-:S04]  /*0870*/  IMAD R3, R3, R4, RZ ;  /* 0x0000000403037224 */ /* 0x000fc800078e02ff */
[----:B------:R-:W-:Y:S02]  /*0880*/  IMAD.HI.U32 R12, R9, R3, R8 ;  /* 0x00000003090c7227 */ /* 0x000fe400078e0008 */
[----:B------:R-:W1:Y:S02]  /*0890*/  LDC.64 R8, c[0x0][0x388] ;  /* 0x0000e200ff087b82 */ /* 0x000e640000000a00 */
[----:B------:R-:W-:-:S04]  /*08a0*/  IMAD.IADD R3, R10, 0x1, R7 ;  /* 0x000000010a037824 */ /* 0x000fc800078e0207 */
[----:B------:R-:W-:-:S05]  /*08b0*/  IMAD.HI.U32 R5, R12, R3, RZ ;  /* 0x000000030c057227 */ /* 0x000fca00078e00ff */
[----:B------:R-:W-:-:S05]  /*08c0*/  IADD3 R5, PT, PT, -R5, RZ, RZ ;  /* 0x000000ff05057210 */ /* 0x000fca0007ffe1ff */
[----:B------:R-:W-:Y:S01]  /*08d0*/  IMAD R5, R4, R5, R3 ;  /* 0x0000000504057224 */ /* 0x000fe200078e0203 */
[----:B------:R-:W-:-:S04]  /*08e0*/  IADD3 R3, PT, PT, R2, R7, RZ ;  /* 0x0000000702037210 */ /* 0x000fc80007ffe0ff */
[----:B------:R-:W-:Y:S01]  /*08f0*/  ISETP.GE.U32.AND P1, PT, R5, R4, PT ;  /* 0x000000040500720c */ /* 0x000fe20003f26070 */
[----:B-1----:R-:W-:-:S12]  /*0900*/  IMAD.WIDE.U32 R2, R3, 0x4, R8 ;  /* 0x0000000403027825 */ /* 0x002fd800078e0008 */
[----:B------:R-:W-:-:S05]  /*0910*/  @P1 IMAD.IADD R5, R5, 0x1, -R4 ;  /* 0x0000000105051824 */ /* 0x000fca00078e0a04 */
[----:B------:R-:W-:-:S13]  /*0920*/  ISETP.GE.U32.AND P1, PT, R5, R4, PT ;  /* 0x000000040500720c */ /* 0x000fda0003f26070 */
[----:B------:R-:W-:Y:S01]  /*0930*/  @P1 IMAD.IADD R5, R5, 0x1, -R4 ;  /* 0x0000000105051824 */ /* 0x000fe200078e0a04 */
[----:B------:R-:W-:-:S04]  /*0940*/  @!P2 LOP3.LUT R5, RZ, R4, RZ, 0x33, !PT ;  /* 0x00000004ff05a212 */ /* 0x000fc800078e33ff */
[----:B------:R-:W-:Y:S01]  /*0950*/  MOV R10, R5 ;  /* 0x00000005000a7202 */ /* 0x000fe20000000f00 */
[----:B0-----:R3:W-:Y:S06]  /*0960*/  STG.E desc[UR4][R2.64], R5 ;  /* 0x0000000502007986 */ /* 0x0017ec000c101904 */
.L_x_10:
[----:B------:R-:W-:Y:S05]  /*0970*/  @P0 BRA `(.L_x_12) ;  /* 0xfffffff400c80947 */ /* 0x000fea000383ffff */
[----:B0-----:R-:W-:Y:S05]  /*0980*/  EXIT ;  /* 0x000000000000794d */ /* 0x001fea0003800000 */
.L_x_13:
        /* <DEDUP_REMOVED lines=15> */
.L_x_21:


//--------------------- .text._Z3addiPjS_S_       --------------------------
	.section	.text._Z3addiPjS_S_,"ax",@progbits
	.align	128
        .global         _Z3addiPjS_S_
        .type           _Z3addiPjS_S_,@function
        .size           _Z3addiPjS_S_,(.L_x_22 - _Z3addiPjS_S_)
        .other          _Z3addiPjS_S_,@"STO_CUDA_ENTRY STV_DEFAULT"
_Z3addiPjS_S_:
.text._Z3addiPjS_S_:
[----:B------:R-:W-:Y:S01]  /*0000*/  LDC R1, c[0x0][0x37c] ;  /* 0x0000df00ff017b82 */ /* 0x000fe20000000800 */
[----:B------:R-:W0:Y:S07]  /*0010*/  S2R R3, SR_TID.Y ;  /* 0x0000000000037919 */ /* 0x000e2e0000002200 */
[----:B------:R-:W0:Y:S01]  /*0020*/  LDC R0, c[0x0][0x364] ;  /* 0x0000d900ff007b82 */ /* 0x000e220000000800 */
[----:B------:R-:W1:Y:S01]  /*0030*/  LDCU UR6, c[0x0][0x380] ;  /* 0x00007000ff0677ac */ /* 0x000e620008000800 */
[----:B------:R-:W2:Y:S06]  /*0040*/  S2R R2, SR_TID.X ;  /* 0x0000000000027919 */ /* 0x000eac0000002100 */
[----:B------:R-:W0:Y:S08]  /*0050*/  S2UR UR4, SR_CTAID.Y ;  /* 0x00000000000479c3 */ /* 0x000e300000002600 */
[----:B------:R-:W2:Y:S08]  /*0060*/  S2UR UR5, SR_CTAID.X ;  /* 0x00000000000579c3 */ /* 0x000eb00000002500 */
[----:B------:R-:W2:Y:S01]  /*0070*/  LDC R7, c[0x0][0x360] ;  /* 0x0000d800ff077b82 */ /* 0x000ea20000000800 */
[----:B0-----:R-:W-:-:S02]  /*0080*/  IMAD R0, R0, UR4, R3 ;  /* 0x0000000400007c24 */ /* 0x001fc4000f8e0203 */
[----:B--2---:R-:W-:-:S05]  /*0090*/  IMAD R7, R7, UR5, R2 ;  /* 0x0000000507077c24 */ /* 0x004fca000f8e0202 */
[----:B------:R-:W-:-:S04]  /*00a0*/  VIMNMX R2, PT, PT, R0, R7, !PT ;  /* 0x0000000700027248 */ /* 0x000fc80007fe0100 */
[----:B-1----:R-:W-:-:S13]  /*00b0*/  ISETP.GE.AND P0, PT, R2, UR6, PT ;  /* 0x0000000602007c0c */ /* 0x002fda000bf06270 */
[----:B------:R-:W-:Y:S05]  /*00c0*/  @P0 EXIT ;  /* 0x000000000000094d */ /* 0x000fea0003800000 */
[----:B------:R-:W0:Y:S01]  /*00d0*/  LDC.64 R2, c[0x0][0x388] ;  /* 0x0000e200ff027b82 */ /* 0x000e220000000a00 */
[----:B------:R-:W1:Y:S01]  /*00e0*/  LDCU.64 UR4, c[0x0][0x358] ;  /* 0x00006b00ff0477ac */ /* 0x000e620008000a00 */
[----:B------:R-:W-:-:S06]  /*00f0*/  IMAD R9, R0, UR6, R7 ;  /* 0x0000000600097c24 */ /* 0x000fcc000f8e0207 */
[----:B------:R-:W2:Y:S08]  /*0100*/  LDC.64 R4, c[0x0][0x390] ;  /* 0x0000e400ff047b82 */ /* 0x000eb00000000a00 */
[----:B------:R-:W3:Y:S01]  /*0110*/  LDC.64 R6, c[0x0][0x398] ;  /* 0x0000e600ff067b82 */ /* 0x000ee20000000a00 */
[----:B0-----:R-:W-:-:S06]  /*0120*/  IMAD.WIDE R2, R9, 0x4, R2 ;  /* 0x0000000409027825 */ /* 0x001fcc00078e0202 */
[----:B-1----:R-:W4:Y:S01]  /*0130*/  LDG.E R2, desc[UR4][R2.64] ;  /* 0x0000000402027981 */ /* 0x002f22000c1e1900 */
[----:B--2---:R-:W-:-:S06]  /*0140*/  IMAD.WIDE R4, R9, 0x4, R4 ;  /* 0x0000000409047825 */ /* 0x004fcc00078e0204 */
[----:B------:R-:W4:Y:S01]  /*0150*/  LDG.E R5, desc[UR4][R4.64] ;  /* 0x0000000404057981 */ /* 0x000f22000c1e1900 */
[----:B---3--:R-:W-:Y:S01]  /*0160*/  IMAD.WIDE R6, R9, 0x4, R6 ;  /* 0x0000000409067825 */ /* 0x008fe200078e0206 */
[----:B----4-:R-:W-:-:S05]  /*0170*/  IADD3 R9, PT, PT, R2, R5, RZ ;  /* 0x0000000502097210 */ /* 0x010fca0007ffe0ff */
[----:B------:R-:W-:Y:S01]  /*0180*/  STG.E desc[UR4][R6.64], R9 ;  /* 0x0000000906007986 */ /* 0x000fe2000c101904 */
[----:B------:R-:W-:Y:S05]  /*0190*/  EXIT ;  /* 0x000000000000794d */ /* 0x000fea0003800000 */
.L_x_14:
        /* <DEDUP_REMOVED lines=14> */
.L_x_22:


//--------------------- .text._Z8multiplyiPjS_S_  --------------------------
	.section	.text._Z8multiplyiPjS_S_,"ax",@progbits
	.align	128
        .global         _Z8multiplyiPjS_S_
        .type           _Z8multiplyiPjS_S_,@function
        .size           _Z8multiplyiPjS_S_,(.L_x_23 - _Z8multiplyiPjS_S_)
        .other          _Z8multiplyiPjS_S_,@"STO_CUDA_ENTRY STV_DEFAULT"
_Z8multiplyiPjS_S_:
.text._Z8multiplyiPjS_S_:
[----:B------:R-:W-:Y:S01]  /*0000*/  LDC R1, c[0x0][0x37c] ;  /* 0x0000df00ff017b82 */ /* 0x000fe20000000800 */
[----:B------:R-:W0:Y:S07]  /*0010*/  S2R R0, SR_TID.Y ;  /* 0x0000000000007919 */ /* 0x000e2e0000002200 */
[----:B------:R-:W0:Y:S01]  /*0020*/  S2UR UR4, SR_CTAID.Y ;  /* 0x00000000000479c3 */ /* 0x000e220000002600 */
[----:B------:R-:W1:Y:S01]  /*0030*/  LDCU UR20, c[0x0][0x380] ;  /* 0x00007000ff1477ac */ /* 0x000e620008000800 */
[----:B------:R-:W2:Y:S06]  /*0040*/  S2R R3, SR_TID.X ;  /* 0x0000000000037919 */ /* 0x000eac0000002100 */
[----:B------:R-:W0:Y:S08]  /*0050*/  LDC R13, c[0x0][0x364] ;  /* 0x0000d900ff0d7b82 */ /* 0x000e300000000800 */
[----:B------:R-:W2:Y:S08]  /*0060*/  S2UR UR5, SR_CTAID.X ;  /* 0x00000000000579c3 */ /* 0x000eb00000002500 */
[----:B------:R-:W2:Y:S01]  /*0070*/  LDC R2, c[0x0][0x360] ;  /* 0x0000d800ff027b82 */ /* 0x000ea20000000800 */
[----:B0-----:R-:W-:-:S02]  /*0080*/  IMAD R13, R13, UR4, R0 ;  /* 0x000000040d0d7c24 */ /* 0x001fc4000f8e0200 */
[----:B--2---:R-:W-:-:S05]  /*0090*/  IMAD R0, R2, UR5, R3 ;  /* 0x0000000502007c24 */ /* 0x004fca000f8e0203 */
[----:B------:R-:W-:-:S04]  /*00a0*/  VIMNMX R2, PT, PT, R13, R0, !PT ;  /* 0x000000000d027248 */ /* 0x000fc80007fe0100 */
[----:B-1----:R-:W-:-:S13]  /*00b0*/  ISETP.GE.AND P0, PT, R2, UR20, PT ;  /* 0x0000001402007c0c */ /* 0x002fda000bf06270 */
[----:B------:R-:W-:Y:S05]  /*00c0*/  @P0 EXIT ;  /* 0x000000000000094d */ /* 0x000fea0003800000 */
[----:B------:R-:W-:Y:S01]  /*00d0*/  UISETP.GE.U32.AND UP0, UPT, UR20, 0x8, UPT ;  /* 0x000000081400788c */ /* 0x000fe2000bf06070 */
[----:B------:R-:W-:Y:S02]  /*00e0*/  HFMA2 R12, -RZ, RZ, 0, 0 ;  /* 0x00000000ff0c7431 */ /* 0x000fe400000001ff */
[----:B------:R-:W-:Y:S01]  /*00f0*/  IMAD R13, R13, UR20, RZ ;  /* 0x000000140d0d7c24 */ /* 0x000fe2000f8e02ff */
[----:B------:R-:W-:Y:S01]  /*0100*/  UMOV UR4, URZ ;  /* 0x000000ff00047c82 */ /* 0x000fe20008000000 */
[----:B------:R-:W0:Y:S04]  /*0110*/  LDCU.64 UR18, c[0x0][0x358] ;  /* 0x00006b00ff1277ac */ /* 0x000e280008000a00 */
[----:B------:R-:W-:Y:S05]  /*0120*/  BRA.U !UP0, `(.L_x_15) ;  /* 0x0000000508007547 */ /* 0x000fea000b800000 */
[----:B------:R-:W1:Y:S01]  /*0130*/  LDC.64 R2, c[0x0][0x388] ;  /* 0x0000e200ff027b82 */ /* 0x000e620000000a00 */
[----:B------:R-:W2:Y:S01]  /*0140*/  LDCU.64 UR22, c[0x0][0x390] ;  /* 0x00007200ff1677ac */ /* 0x000ea20008000a00 */
[----:B------:R-:W-:Y:S02]  /*0150*/  MOV R12, RZ ;  /* 0x000000ff000c7202 */ /* 0x000fe40000000f00 */
[----:B------:R-:W-:Y:S01]  /*0160*/  MOV R14, R0 ;  /* 0x00000000000e7202 */ /* 0x000fe20000000f00 */
[----:B------:R-:W-:-:S04]  /*0170*/  ULOP3.LUT UR4, UR20, 0x7ffffff8, URZ, 0xc0, !UPT ;  /* 0x7ffffff814047892 */ /* 0x000fc8000f8ec0ff */
[----:B------:R-:W-:Y:S02]  /*0180*/  UIADD3 UR5, UPT, UPT, -UR4, URZ, URZ ;  /* 0x000000ff04057290 */ /* 0x000fe4000fffe1ff */
[----:B--2---:R-:W-:Y:S02]  /*0190*/  UIMAD.WIDE UR6, UR20, 0x8, UR22 ;  /* 0x00000008140678a5 */ /* 0x004fe4000f8e0216 */
[----:B------:R-:W-:Y:S02]  /*01a0*/  UIMAD.WIDE UR8, UR20, 0xc, UR22 ;  /* 0x0000000c140878a5 */ /* 0x000fe4000f8e0216 */
[----:B------:R-:W-:Y:S01]  /*01b0*/  UIMAD.WIDE UR10, UR20, 0x10, UR22 ;  /* 0x00000010140a78a5 */ /* 0x000fe2000f8e0216 */
[----:B-1----:R-:W-:Y:S01]  /*01c0*/  IMAD.WIDE.U32 R2, R13, 0x4, R2 ;  /* 0x000000040d027825 */ /* 0x002fe200078e0002 */
[----:B------:R-:W-:Y:S02]  /*01d0*/  UIMAD.WIDE UR12, UR20, 0x14, UR22 ;  /* 0x00000014140c78a5 */ /* 0x000fe4000f8e0216 */
[----:B------:R-:W-:Y:S01]  /*01e0*/  UIMAD.WIDE UR14, UR20, 0x18, UR22 ;  /* 0x00000018140e78a5 */ /* 0x000fe2000f8e0216 */
[----:B------:R-:W-:Y:S01]  /*01f0*/  IADD3 R2, P0, PT, R2, 0x10, RZ ;  /* 0x0000001002027810 */ /* 0x000fe20007f1e0ff */
[----:B------:R-:W-:-:S03]  /*0200*/  UIMAD.WIDE UR16, UR20, 0x1c, UR22 ;  /* 0x0000001c141078a5 */ /* 0x000fc6000f8e0216 */
[----:B------:R-:W-:-:S09]  /*0210*/  IADD3.X R3, PT, PT, RZ, R3, RZ, P0, !PT ;  /* 0x00000003ff037210 */ /* 0x000fd200007fe4ff */
.L_x_16:
[----:B------:R-:W-:Y:S01]  /*0220*/  UIMAD.WIDE UR24, UR20, 0x4, UR22 ;  /* 0x00000004141878a5 */ /* 0x000fe2000f8e0216 */
[----:B------:R-:W-:Y:S01]  /*0230*/  MOV R23, 0x4 ;  /* 0x0000000400177802 */ /* 0x000fe20000000f00 */
[----:B------:R-:W-:Y:S01]  /*0240*/  HFMA2 R25, -RZ, RZ, 0, 2.384185791015625e-07 ;  /* 0x00000004ff197431 */ /* 0x000fe200000001ff */
[----:B0-----:R-:W2:Y:S03]  /*0250*/  LDG.E R21, desc[UR18][R2.64+-0x10] ;  /* 0xfffff01202157981 */ /* 0x001ea6000c1e1900 */
[----:B------:R-:W-:Y:S01]  /*0260*/  IMAD.WIDE R22, R14, R23, UR22 ;  /* 0x000000160e167e25 */ /* 0x000fe2000f8e0217 */
[----:B------:R-:W-:Y:S01]  /*0270*/  MOV R8, UR24 ;  /* 0x0000001800087c02 */ /* 0x000fe20008000f00 */
[----:B------:R-:W3:Y:S01]  /*0280*/  LDG.E R19, desc[UR18][R2.64+-0xc] ;  /* 0xfffff41202137981 */ /* 0x000ee2000c1e1900 */
[----:B------:R-:W-:-:S03]  /*0290*/  MOV R9, UR25 ;  /* 0x0000001900097c02 */ /* 0x000fc60008000f00 */
[----:B------:R-:W2:Y:S01]  /*02a0*/  LDG.E R22, desc[UR18][R22.64] ;  /* 0x0000001216167981 */ /* 0x000ea2000c1e1900 */
[----:B------:R-:W-:Y:S02]  /*02b0*/  IMAD.MOV.U32 R11, RZ, RZ, 0x4 ;  /* 0x00000004ff0b7424 */ /* 0x000fe400078e00ff */
[----:B------:R-:W-:-:S04]  /*02c0*/  IMAD.WIDE R8, R14, 0x4, R8 ;  /* 0x000000040e087825 */ /* 0x000fc800078e0208 */
[----:B------:R-:W-:Y:S01]  /*02d0*/  HFMA2 R7, -RZ, RZ, 0, 2.384185791015625e-07 ;  /* 0x00000004ff077431 */ /* 0x000fe200000001ff */
[----:B------:R-:W-:Y:S01]  /*02e0*/  MOV R5, 0x4 ;  /* 0x0000000400057802 */ /* 0x000fe20000000f00 */
[----:B------:R-:W4:Y:S01]  /*02f0*/  LDG.E R17, desc[UR18][R2.64+-0x8] ;  /* 0xfffff81202117981 */ /* 0x000f22000c1e1900 */
[----:B------:R-:W-:-:S03]  /*0300*/  IMAD.WIDE R24, R14, R25, UR6 ;  /* 0x000000060e187e25 */ /* 0x000fc6000f8e0219 */
[----:B------:R0:W3:Y:S01]  /*0310*/  LDG.E R20, desc[UR18][R8.64] ;  /* 0x0000001208147981 */ /* 0x0000e2000c1e1900 */
[----:B------:R-:W-:-:S03]  /*0320*/  IMAD.WIDE R10, R14, R11, UR8 ;  /* 0x000000080e0a7e25 */ /* 0x000fc6000f8e020b */
[----:B------:R-:W4:Y:S01]  /*0330*/  LDG.E R18, desc[UR18][R24.64] ;  /* 0x0000001218127981 */ /* 0x000f22000c1e1900 */
[----:B------:R-:W-:-:S04]  /*0340*/  IMAD.WIDE R4, R14, R5, UR10 ;  /* 0x0000000a0e047e25 */ /* 0x000fc8000f8e0205 */
[----:B------:R-:W-:Y:S01]  /*0350*/  HFMA2 R27, -RZ, RZ, 0, 2.384185791015625e-07 ;  /* 0x00000004ff1b7431 */ /* 0x000fe200000001ff */
[----:B------:R1:W5:Y:S01]  /*0360*/  LDG.E R16, desc[UR18][R10.64] ;  /* 0x000000120a107981 */ /* 0x000362000c1e1900 */
[C---:B------:R-:W-:Y:S01]  /*0370*/  IMAD.WIDE R6, R14.reuse, R7, UR12 ;  /* 0x0000000c0e067e25 */ /* 0x040fe2000f8e0207 */
[----:B0-----:R-:W-:Y:S02]  /*0380*/  MOV R9, 0x4 ;  /* 0x0000000400097802 */ /* 0x001fe40000000f00 */
[----:B------:R-:W5:Y:S04]  /*0390*/  LDG.E R15, desc[UR18][R2.64+-0x4] ;  /* 0xfffffc12020f7981 */ /* 0x000f68000c1e1900 */
[----:B------:R0:W5:Y:S01]  /*03a0*/  LDG.E R4, desc[UR18][R4.64] ;  /* 0x0000001204047981 */ /* 0x000162000c1e1900 */
[----:B------:R-:W-:-:S03]  /*03b0*/  IMAD.WIDE R8, R14, R9, UR14 ;  /* 0x0000000e0e087e25 */ /* 0x000fc6000f8e0209 */
[----:B------:R-:W5:Y:S01]  /*03c0*/  LDG.E R23, desc[UR18][R2.64] ;  /* 0x0000001202177981 */ /* 0x000f62000c1e1900 */
[----:B-1----:R-:W-:-:S03]  /*03d0*/  IMAD.WIDE R10, R14, R27, UR16 ;  /* 0x000000100e0a7e25 */ /* 0x002fc6000f8e021b */
[----:B------:R-:W5:Y:S04]  /*03e0*/  LDG.E R7, desc[UR18][R6.64] ;  /* 0x0000001206077981 */ /* 0x000f68000c1e1900 */
[----:B------:R-:W5:Y:S04]  /*03f0*/  LDG.E R24, desc[UR18][R2.64+0x4] ;  /* 0x0000041202187981 */ /* 0x000f68000c1e1900 */
[----:B------:R-:W5:Y:S04]  /*0400*/  LDG.E R8, desc[UR18][R8.64] ;  /* 0x0000001208087981 */ /* 0x000f68000c1e1900 */
[----:B------:R-:W5:Y:S04]  /*0410*/  LDG.E R25, desc[UR18][R2.64+0x8] ;  /* 0x0000081202197981 */ /* 0x000f68000c1e1900 */
[----:B------:R-:W5:Y:S04]  /*0420*/  LDG.E R10, desc[UR18][R10.64] ;  /* 0x000000120a0a7981 */ /* 0x000f68000c1e1900 */
[----:B------:R1:W5:Y:S01]  /*0430*/  LDG.E R27, desc[UR18][R2.64+0xc] ;  /* 0x00000c12021b7981 */ /* 0x000362000c1e1900 */
[----:B------:R-:W-:-:S04]  /*0440*/  UIADD3 UR5, UPT, UPT, UR5, 0x8, URZ ;  /* 0x0000000805057890 */ /* 0x000fc8000fffe0ff */
[----:B------:R-:W-:Y:S01]  /*0450*/  UISETP.NE.AND UP0, UPT, UR5, URZ, UPT ;  /* 0x000000ff0500728c */ /* 0x000fe2000bf05270 */
[----:B0-----:R-:W-:Y:S02]  /*0460*/  MOV R5, UR20 ;  /* 0x0000001400057c02 */ /* 0x001fe40008000f00 */
[----:B-1----:R-:W-:-:S03]  /*0470*/  IADD3 R2, P0, PT, R2, 0x20, RZ ;  /* 0x0000002002027810 */ /* 0x002fc60007f1e0ff */
[----:B------:R-:W-:Y:S01]  /*0480*/  IMAD R14, R5, 0x8, R14 ;  /* 0x00000008050e7824 */ /* 0x000fe200078e020e */
[----:B------:R-:W-:Y:S01]  /*0490*/  IADD3.X R3, PT, PT, RZ, R3, RZ, P0, !PT ;  /* 0x00000003ff037210 */ /* 0x000fe200007fe4ff */
[----:B--2---:R-:W-:-:S04]  /*04a0*/  IMAD R21, R21, R22, R12 ;  /* 0x0000001615157224 */ /* 0x004fc800078e020c */
[----:B---3--:R-:W-:-:S04]  /*04b0*/  IMAD R19, R19, R20, R21 ;  /* 0x0000001413137224 */ /* 0x008fc800078e0215 */
[----:B----4-:R-:W-:-:S04]  /*04c0*/  IMAD R17, R17, R18, R19 ;  /* 0x0000001211117224 */ /* 0x010fc800078e0213 */
[----:B-----5:R-:W-:-:S04]  /*04d0*/  IMAD R15, R15, R16, R17 ;  /* 0x000000100f0f7224 */ /* 0x020fc800078e0211 */
[----:B------:R-:W-:-:S04]  /*04e0*/  IMAD R4, R23, R4, R15 ;  /* 0x0000000417047224 */ /* 0x000fc800078e020f */
[----:B------:R-:W-:-:S04]  /*04f0*/  IMAD R4, R24, R7, R4 ;  /* 0x0000000718047224 */ /* 0x000fc800078e0204 */
[----:B------:R-:W-:-:S04]  /*0500*/  IMAD R4, R25, R8, R4 ;  /* 0x0000000819047224 */ /* 0x000fc800078e0204 */
[----:B------:R-:W-:Y:S01]  /*0510*/  IMAD R12, R27, R10, R4 ;  /* 0x0000000a1b0c7224 */ /* 0x000fe200078e0204 */
[----:B------:R-:W-:Y:S06]  /*0520*/  BRA.U UP0, `(.L_x_16) ;  /* 0xfffffffd003c7547 */ /* 0x000fec000b83ffff */
.L_x_15:
[----:B------:R-:W-:-:S04]  /*0530*/  ULOP3.LUT UR6, UR20, 0x7, URZ, 0xc0, !UPT ;  /* 0x0000000714067892 */ /* 0x000fc8000f8ec0ff */
[----:B------:R-:W-:-:S09]  /*0540*/  UISETP.NE.AND UP0, UPT, UR6, URZ, UPT ;  /* 0x000000ff0600728c */ /* 0x000fd2000bf05270 */
[----:B------:R-:W-:Y:S05]  /*0550*/  BRA.U !UP0, `(.L_x_17) ;  /* 0x0000000508407547 */ /* 0x000fea000b800000 */
[----:B------:R-:W-:Y:S02]  /*0560*/  UISETP.GE.U32.AND UP0, UPT, UR6, 0x4, UPT ;  /* 0x000000040600788c */ /* 0x000fe4000bf06070 */
[----:B------:R-:W-:-:S04]  /*0570*/  ULOP3.LUT UR5, UR20, 0x3, URZ, 0xc0, !UPT ;  /* 0x0000000314057892 */ /* 0x000fc8000f8ec0ff */
[----:B------:R-:W-:-:S03]  /*0580*/  UISETP.NE.AND UP1, UPT, UR5, URZ, UPT ;  /* 0x000000ff0500728c */ /* 0x000fc6000bf25270 */
[----:B------:R-:W-:Y:S08]  /*0590*/  BRA.U !UP0, `(.L_x_18) ;  /* 0x00000001087c7547 */ /* 0x000ff0000b800000 */
[----:B------:R-:W1:Y:S01]  /*05a0*/  LDC.64 R6, c[0x0][0x390] ;  /* 0x0000e400ff067b82 */ /* 0x000e620000000a00 */
[----:B------:R-:W2:Y:S01]  /*05b0*/  LDCU.64 UR6, c[0x0][0x388] ;  /* 0x00007100ff0677ac */ /* 0x000ea20008000a00 */
[----:B------:R-:W-:Y:S02]  /*05c0*/  MOV R9, UR4 ;  /* 0x0000000400097c02 */ /* 0x000fe40008000f00 */
[C---:B------:R-:W-:Y:S02]  /*05d0*/  IADD3 R3, PT, PT, R13.reuse, UR4, RZ ;  /* 0x000000040d037c10 */ /* 0x040fe4000fffe0ff */
[----:B------:R-:W-:Y:S01]  /*05e0*/  IADD3 R10, P0, PT, R13, UR4, RZ ;  /* 0x000000040d0a7c10 */ /* 0x000fe2000ff1e0ff */
[----:B------:R-:W-:Y:S01]  /*05f0*/  IMAD R9, R9, UR20, R0 ;  /* 0x0000001409097c24 */ /* 0x000fe2000f8e0200 */
[----:B------:R-:W3:Y:S01]  /*0600*/  LDC.64 R4, c[0x0][0x388] ;  /* 0x0000e200ff047b82 */ /* 0x000ee20000000a00 */
[----:B------:R-:W-:Y:S02]  /*0610*/  MOV R11, UR20 ;  /* 0x00000014000b7c02 */ /* 0x000fe40008000f00 */
[----:B------:R-:W-:Y:S01]  /*0620*/  MOV R15, UR20 ;  /* 0x00000014000f7c02 */ /* 0x000fe20008000f00 */
[----:B-1----:R-:W-:Y:S01]  /*0630*/  IMAD.WIDE R6, R9, 0x4, R6 ;  /* 0x0000000409067825 */ /* 0x002fe200078e0206 */
[----:B------:R-:W-:-:S05]  /*0640*/  MOV R9, UR20 ;  /* 0x0000001400097c02 */ /* 0x000fca0008000f00 */
[----:B------:R-:W-:Y:S02]  /*0650*/  IMAD.WIDE R8, R9, 0x4, R6 ;  /* 0x0000000409087825 */ /* 0x000fe400078e0206 */
[----:B0-----:R-:W4:Y:S02]  /*0660*/  LDG.E R6, desc[UR18][R6.64] ;  /* 0x0000001206067981 */ /* 0x001f24000c1e1900 */
[----:B---3--:R-:W-:Y:S01]  /*0670*/  IMAD.WIDE.U32 R4, R3, 0x4, R4 ;  /* 0x0000000403047825 */ /* 0x008fe200078e0004 */
[----:B------:R-:W-:Y:S01]  /*0680*/  IADD3.X R3, PT, PT, RZ, RZ, RZ, P0, !PT ;  /* 0x000000ffff037210 */ /* 0x000fe200007fe4ff */
[----:B------:R-:W3:Y:S01]  /*0690*/  LDG.E R17, desc[UR18][R8.64] ;  /* 0x0000001208117981 */ /* 0x000ee2000c1e1900 */
[----:B--2---:R-:W-:-:S03]  /*06a0*/  LEA R2, P0, R10, UR6, 0x2 ;  /* 0x000000060a027c11 */ /* 0x004fc6000f8010ff */
[----:B------:R-:W4:Y:S01]  /*06b0*/  LDG.E R5, desc[UR18][R4.64] ;  /* 0x0000001204057981 */ /* 0x000f22000c1e1900 */
[----:B------:R-:W-:Y:S01]  /*06c0*/  LEA.HI.X R3, R10, UR7, R3, 0x2, P0 ;  /* 0x000000070a037c11 */ /* 0x000fe200080f1403 */
[----:B------:R-:W-:-:S04]  /*06d0*/  IMAD.WIDE R10, R11, 0x4, R8 ;  /* 0x000000040b0a7825 */ /* 0x000fc800078e0208 */
[----:B------:R-:W3:Y:S01]  /*06e0*/  LDG.E R16, desc[UR18][R2.64+0x4] ;  /* 0x0000041202107981 */ /* 0x000ee2000c1e1900 */
[----:B------:R-:W-:-:S03]  /*06f0*/  IMAD.WIDE R14, R15, 0x4, R10 ;  /* 0x000000040f0e7825 */ /* 0x000fc600078e020a */
[----:B------:R-:W2:Y:S04]  /*0700*/  LDG.E R19, desc[UR18][R10.64] ;  /* 0x000000120a137981 */ /* 0x000ea8000c1e1900 */
[----:B------:R-:W2:Y:S04]  /*0710*/  LDG.E R18, desc[UR18][R2.64+0x8] ;  /* 0x0000081202127981 */ /* 0x000ea8000c1e1900 */
[----:B------:R-:W5:Y:S04]  /*0720*/  LDG.E R20, desc[UR18][R2.64+0xc] ;  /* 0x00000c1202147981 */ /* 0x000f68000c1e1900 */
[----:B------:R-:W5:Y:S01]  /*0730*/  LDG.E R14, desc[UR18][R14.64] ;  /* 0x000000120e0e7981 */ /* 0x000f62000c1e1900 */
[----:B------:R-:W-:Y:S01]  /*0740*/  UIADD3 UR4, UPT, UPT, UR4, 0x4, URZ ;  /* 0x0000000404047890 */ /* 0x000fe2000fffe0ff */
[----:B----4-:R-:W-:-:S04]  /*0750*/  IMAD R5, R5, R6, R12 ;  /* 0x0000000605057224 */ /* 0x010fc800078e020c */
[----:B---3--:R-:W-:-:S04]  /*0760*/  IMAD R5, R16, R17, R5 ;  /* 0x0000001110057224 */ /* 0x008fc800078e0205 */
[----:B--2---:R-:W-:-:S04]  /*0770*/  IMAD R5, R18, R19, R5 ;  /* 0x0000001312057224 */ /* 0x004fc800078e0205 */
[----:B-----5:R-:W-:-:S07]  /*0780*/  IMAD R12, R20, R14, R5 ;  /* 0x0000000e140c7224 */ /* 0x020fce00078e0205 */
.L_x_18:
[----:B------:R-:W-:Y:S05]  /*0790*/  BRA.U !UP1, `(.L_x_17) ;  /* 0x0000000109b07547 */ /* 0x000fea000b800000 */
[----:B------:R-:W-:Y:S01]  /*07a0*/  UISETP.NE.AND UP0, UPT, UR5, 0x1, UPT ;  /* 0x000000010500788c */ /* 0x000fe2000bf05270 */
[----:B------:R-:W-:Y:S01]  /*07b0*/  MOV R7, UR4 ;  /* 0x0000000400077c02 */ /* 0x000fe20008000f00 */
[----:B------:R-:W-:Y:S02]  /*07c0*/  ULOP3.LUT UR5, UR20, 0x1, URZ, 0xc0, !UPT ;  /* 0x0000000114057892 */ /* 0x000fe4000f8ec0ff */
[----:B------:R-:W-:Y:S02]  /*07d0*/  IMAD.U32 R15, RZ, RZ, UR20 ;  /* 0x00000014ff0f7e24 */ /* 0x000fe4000f8e00ff */
[----:B------:R-:W-:Y:S01]  /*07e0*/  UISETP.NE.U32.AND UP1, UPT, UR5, 0x1, UPT ;  /* 0x000000010500788c */ /* 0x000fe2000bf25070 */
[----:B------:R-:W-:-:S04]  /*07f0*/  PLOP3.LUT P1, PT, PT, PT, UP0, 0x80, 0x8 ;  /* 0x000000000008781c */ /* 0x000fc80003f2f008 */
[----:B------:R-:W1:Y:S01]  /*0800*/  @UP0 LDCU.64 UR6, c[0x0][0x388] ;  /* 0x00007100ff0607ac */ /* 0x000e620008000a00 */
[----:B------:R-:W-:Y:S01]  /*0810*/  PLOP3.LUT P0, PT, PT, PT, UP1, 0x80, 0x8 ;  /* 0x000000000008781c */ /* 0x000fe20003f0f018 */
[----:B------:R-:W2:Y:S01]  /*0820*/  @UP0 LDCU.64 UR8, c[0x0][0x390] ;  /* 0x00007200ff0807ac */ /* 0x000ea20008000a00 */
[----:B------:R-:W3:Y:S06]  /*0830*/  @UP0 LDCU.64 UR10, c[0x0][0x388] ;  /* 0x00007100ff0a07ac */ /* 0x000eec0008000a00 */
[C---:B------:R-:W-:Y:S01]  /*0840*/  @P1 VIADD R3, R13.reuse, UR4 ;  /* 0x000000040d031c36 */ /* 0x040fe20008000000 */
[----:B------:R-:W-:Y:S01]  /*0850*/  @P1 IADD3 R6, P2, PT, R13, UR4, RZ ;  /* 0x000000040d061c10 */ /* 0x000fe2000ff5e0ff */
[----:B------:R-:W4:Y:S01]  /*0860*/  @!UP1 LDCU.64 UR12, c[0x0][0x388] ;  /* 0x00007100ff0c97ac */ /* 0x000f220008000a00 */
[----:B------:R-:W-:Y:S01]  /*0870*/  @UP0 UIADD3 UR4, UPT, UPT, UR4, 0x2, URZ ;  /* 0x0000000204040890 */ /* 0x000fe2000fffe0ff */
[----:B-1----:R-:W-:-:S02]  /*0880*/  MOV R10, UR6 ;  /* 0x00000006000a7c02 */ /* 0x002fc40008000f00 */
[----:B------:R-:W-:Y:S01]  /*0890*/  MOV R11, UR7 ;  /* 0x00000007000b7c02 */ /* 0x000fe20008000f00 */
[----:B------:R-:W1:Y:S01]  /*08a0*/  @!UP1 LDCU.64 UR6, c[0x0][0x390] ;  /* 0x00007200ff0697ac */ /* 0x000e620008000a00 */
[----:B--2---:R-:W-:Y:S02]  /*08b0*/  MOV R4, UR8 ;  /* 0x0000000800047c02 */ /* 0x004fe40008000f00 */
[----:B------:R-:W-:Y:S01]  /*08c0*/  MOV R5, UR9 ;  /* 0x0000000900057c02 */ /* 0x000fe20008000f00 */
[----:B------:R-:W-:-:S04]  /*08d0*/  @P1 IMAD.WIDE.U32 R10, R3, 0x4, R10 ;  /* 0x00000004030a1825 */ /* 0x000fc800078e000a */
[----:B------:R-:W-:Y:S01]  /*08e0*/  @P1 IMAD R3, R7, UR20, R0 ;  /* 0x0000001407031c24 */ /* 0x000fe2000f8e0200 */
[----:B------:R-:W-:Y:S01]  /*08f0*/  @P1 IADD3.X R7, PT, PT, RZ, RZ, RZ, P2, !PT ;  /* 0x000000ffff071210 */ /* 0x000fe200017fe4ff */
[----:B0-----:R-:W2:Y:S01]  /*0900*/  @P1 LDG.E R11, desc[UR18][R10.64] ;  /* 0x000000120a0b1981 */ /* 0x001ea2000c1e1900 */
[C---:B---3--:R-:W-:Y:S01]  /*0910*/  @P1 LEA R2, P2, R6.reuse, UR10, 0x2 ;  /* 0x0000000a06021c11 */ /* 0x048fe2000f8410ff */
[----:B------:R-:W-:Y:S01]  /*0920*/  @P1 IMAD.WIDE R4, R3, 0x4, R4 ;  /* 0x0000000403041825 */ /* 0x000fe200078e0204 */
[----:B------:R-:W-:Y:S02]  /*0930*/  MOV R19, UR4 ;  /* 0x0000000400137c02 */ /* 0x000fe40008000f00 */
[----:B------:R-:W-:Y:S02]  /*0940*/  @P1 LEA.HI.X R3, R6, UR11, R7, 0x2, P2 ;  /* 0x0000000b06031c11 */ /* 0x000fe400090f1407 */
[----:B----4-:R-:W-:Y:S01]  /*0950*/  MOV R6, UR12 ;  /* 0x0000000c00067c02 */ /* 0x010fe20008000f00 */
[----:B------:R-:W-:Y:S01]  /*0960*/  @P1 IMAD.WIDE R14, R15, 0x4, R4 ;  /* 0x000000040f0e1825 */ /* 0x000fe200078e0204 */
[----:B------:R-:W-:Y:S01]  /*0970*/  MOV R7, UR13 ;  /* 0x0000000d00077c02 */ /* 0x000fe20008000f00 */
[----:B------:R-:W2:Y:S01]  /*0980*/  @P1 LDG.E R4, desc[UR18][R4.64] ;  /* 0x0000001204041981 */ /* 0x000ea2000c1e1900 */
[----:B------:R-:W-:Y:S01]  /*0990*/  @!P0 IADD3 R17, PT, PT, R13, UR4, RZ ;  /* 0x000000040d118c10 */ /* 0x000fe2000fffe0ff */
[----:B------:R-:W-:Y:S01]  /*09a0*/  @!P0 IMAD R19, R19, UR20, R0 ;  /* 0x0000001413138c24 */ /* 0x000fe2000f8e0200 */
[----:B-1----:R-:W-:Y:S01]  /*09b0*/  MOV R8, UR6 ;  /* 0x0000000600087c02 */ /* 0x002fe20008000f00 */
[----:B------:R-:W3:Y:S01]  /*09c0*/  @P1 LDG.E R14, desc[UR18][R14.64] ;  /* 0x000000120e0e1981 */ /* 0x000ee2000c1e1900 */
[----:B------:R-:W-:Y:S01]  /*09d0*/  MOV R9, UR7 ;  /* 0x0000000700097c02 */ /* 0x000fe20008000f00 */
[----:B------:R-:W-:-:S02]  /*09e0*/  @!P0 IMAD.WIDE.U32 R6, R17, 0x4, R6 ;  /* 0x0000000411068825 */ /* 0x000fc400078e0006 */
[----:B------:R-:W3:Y:S02]  /*09f0*/  @P1 LDG.E R2, desc[UR18][R2.64+0x4] ;  /* 0x0000041202021981 */ /* 0x000ee4000c1e1900 */
[----:B------:R-:W-:Y:S02]  /*0a00*/  @!P0 IMAD.WIDE R8, R19, 0x4, R8 ;  /* 0x0000000413088825 */ /* 0x000fe400078e0208 */
[----:B------:R-:W4:Y:S04]  /*0a10*/  @!P0 LDG.E R7, desc[UR18][R6.64] ;  /* 0x0000001206078981 */ /* 0x000f28000c1e1900 */
[----:B------:R-:W4:Y:S01]  /*0a20*/  @!P0 LDG.E R8, desc[UR18][R8.64] ;  /* 0x0000001208088981 */ /* 0x000f22000c1e1900 */
[----:B--2---:R-:W-:-:S04]  /*0a30*/  @P1 IMAD R11, R11, R4, R12 ;  /* 0x000000040b0b1224 */ /* 0x004fc800078e020c */
[----:B---3--:R-:W-:-:S04]  /*0a40*/  @P1 IMAD R12, R2, R14, R11 ;  /* 0x0000000e020c1224 */ /* 0x008fc800078e020b */
[----:B----4-:R-:W-:-:S07]  /*0a50*/  @!P0 IMAD R12, R7, R8, R12 ;  /* 0x00000008070c8224 */ /* 0x010fce00078e020c */
.L_x_17:
[----:B------:R-:W1:Y:S01]  /*0a60*/  LDC.64 R2, c[0x0][0x398] ;  /* 0x0000e600ff027b82 */ /* 0x000e620000000a00 */
[----:B------:R-:W-:-:S05]  /*0a70*/  IADD3 R13, PT, PT, R0, R13, RZ ;  /* 0x0000000d000d7210 */ /* 0x000fca0007ffe0ff */
[----:B-1----:R-:W-:-:S05]  /*0a80*/  IMAD.WIDE R2, R13, 0x4, R2 ;  /* 0x000000040d027825 */ /* 0x002fca00078e0202 */
[----:B0-----:R-:W-:Y:S01]  /*0a90*/  STG.E desc[UR18][R2.64], R12 ;  /* 0x0000000c02007986 */ /* 0x001fe2000c101912 */
[----:B------:R-:W-:Y:S05]  /*0aa0*/  EXIT ;  /* 0x000000000000794d */ /* 0x000fea0003800000 */
.L_x_19:
        /* <DEDUP_REMOVED lines=13> */
.L_x_23:


//--------------------- .nv.shared.reserved.0     --------------------------
	.section	.nv.shared.reserved.0,"aw",@nobits
	.weak		__nv_reservedSMEM_offset_0_alias
	.size		__nv_reservedSMEM_offset_0_alias, 0, 64
	.other		__nv_reservedSMEM_offset_0_alias,@"STO_CUDA_RESERVED_SHARED STV_DEFAULT"
__nv_reservedSMEM_offset_0_alias:
	.zero		0
	.zero		64


//--------------------- .nv.constant0._Z9signatureiPjS_ --------------------------
	.section	.nv.constant0._Z9signatureiPjS_,"a",@progbits
	.sectionflags	@""
	.align	4
.nv.constant0._Z9signatureiPjS_:
	.zero		920


//--------------------- .nv.constant0._Z8rand_genjiPj --------------------------
	.section	.nv.constant0._Z8rand_genjiPj,"a",@progbits
	.sectionflags	@""
	.align	4
.nv.constant0._Z8rand_genjiPj:
	.zero		912


//--------------------- .nv.constant0._Z3addiPjS_S_ --------------------------
	.section	.nv.constant0._Z3addiPjS_S_,"a",@progbits
	.sectionflags	@""
	.align	4
.nv.constant0._Z3addiPjS_S_:
	.zero		928


//--------------------- .nv.constant0._Z8multiplyiPjS_S_ --------------------------
	.section	.nv.constant0._Z8multiplyiPjS_S_,"a",@progbits
	.sectionflags	@""
	.align	4
.nv.constant0._Z8multiplyiPjS_S_:
	.zero		928


//--------------------- SYMBOLS --------------------------

	.type		.nv.reservedSmem.offset0,@object
	.size		.nv.reservedSmem.offset0,0x4
